def attn_fwd(
    Q,
    K,
    V,
    Out,
    Lse,
    sm_scale,
    stride_qz,
    stride_qh,
    stride_qm,
    stride_qk,
    stride_kz,
    stride_kh,
    stride_kn,
    stride_kk,
    stride_vz,
    stride_vh,
    stride_vn,
    stride_vk,
    stride_oz,
    stride_oh,
    stride_om,
    stride_ok,
    seqlen_q,
    seqlen_k,
    BLOCK_M: tl.constexpr,
    BLOCK_N: tl.constexpr,
    HEAD_DIM: tl.constexpr,
    CAUSAL: tl.constexpr,
):
    start_m = tl.program_id(0)
    off_hz = tl.program_id(1)
    q_off = off_hz * stride_qh
    k_off = off_hz * stride_kh
    v_off = off_hz * stride_vh
    offs_m = start_m * BLOCK_M + tl.arange(0, BLOCK_M)
    offs_d = tl.arange(0, HEAD_DIM)
    offs_n = tl.arange(0, BLOCK_N)
    q_ptrs = Q + q_off + offs_m[:, None] * stride_qm + offs_d[None, :] * stride_qk
    k_ptrs = K + k_off + offs_d[:, None] * stride_kk + offs_n[None, :] * stride_kn
    v_ptrs = V + v_off + offs_n[:, None] * stride_vn + offs_d[None, :] * stride_vk
    m_i = tl.full([BLOCK_M], float("-inf"), dtype=tl.float32)
    l_i = tl.zeros([BLOCK_M], dtype=tl.float32) + 1.0
    acc = tl.zeros([BLOCK_M, HEAD_DIM], dtype=tl.float32)
    q = tl.load(q_ptrs)
    acc, l_i, m_i = _attn_fwd_inner(
        acc,
        l_i,
        m_i,
        q,
        k_ptrs,
        v_ptrs,
        sm_scale,
        stride_kn,
        stride_vn,
        start_m,
        seqlen_k,
        BLOCK_M,
        BLOCK_N,
        HEAD_DIM,
        CAUSAL,
    )
    acc = acc / l_i[:, None]
    lse = m_i + tl.math.log2(l_i) / 1.4426950408889634
    o_ptrs = (
        Out
        + off_hz * stride_oh
        + offs_m[:, None] * stride_om
        + offs_d[None, :] * stride_ok
    )
    tl.store(o_ptrs, acc.to(Out.dtype.element_ty))
    tl.store(Lse + off_hz * seqlen_q + offs_m, lse)

# config = {"BLOCK_M": 32, "BLOCK_N": 128, "HEAD_DIM": 64, "arch": "sm_90", "causal": true, "dtype": "bf16", "num_stages": 2, "num_warps": 8}
# arch = sm_90


// ===== COMPILED SASS (sm_90a) =====

	.target	sm_90a

	.elftype	@"ET_EXEC"


//--------------------- .note.nv.tkinfo           --------------------------
	.section	.note.nv.tkinfo,"",@"SHT_NOTE"
	.sectionflags	@"SHF_NOTE_NV_TKINFO"
	.tkinfo
        /*0018*/ 	.word	0x00000002
        /*0030*/ 	.string	""
        /*0030*/ 	.string	"ptxas"
        /*0030*/ 	.string	"Cuda compilation tools, release 13.0, V13.0.88"
        /*0030*/ 	.string	"Build cuda_13.0.r13.0/compiler.36424714_0"
        /*0030*/ 	.string	"-v  -suppress-debug-info  -lineinfo  -arch sm_90a "



//--------------------- .note.nv.cuinfo           --------------------------
	.section	.note.nv.cuinfo,"",@"SHT_NOTE"
	.sectionflags	@"SHF_NOTE_NV_CUINFO"
        /*0018*/ 	.short	0x0002
        /*001a*/ 	.short	0x005a
        /*001c*/ 	.short	0x0082
	.zero		2


//--------------------- .nv.info                  --------------------------
	.section	.nv.info,"",@"SHT_CUDA_INFO"
	.align	4


	//----- nvinfo : EIATTR_REGCOUNT
	.align		4
        /*0000*/ 	.byte	0x04, 0x2f
        /*0002*/ 	.short	(.L_2 - .L_1)
	.align		4
.L_1:
        /*0004*/ 	.word	index@(attn_fwd)
        /*0008*/ 	.word	0x000000ee


	//----- nvinfo : EIATTR_FRAME_SIZE
	.align		4
.L_2:
        /*000c*/ 	.byte	0x04, 0x11
        /*000e*/ 	.short	(.L_4 - .L_3)
	.align		4
.L_3:
        /*0010*/ 	.word	index@(attn_fwd)
        /*0014*/ 	.word	0x00000000


	//----- nvinfo : EIATTR_MIN_STACK_SIZE
	.align		4
.L_4:
        /*0018*/ 	.byte	0x04, 0x12
        /*001a*/ 	.short	(.L_6 - .L_5)
	.align		4
.L_5:
        /*001c*/ 	.word	index@(attn_fwd)
        /*0020*/ 	.word	0x00000000
.L_6:


//--------------------- .nv.compat                --------------------------
	.section	.nv.compat,"",@"SHT_CUDA_COMPAT_INFO"
	.align	4
        /*0000*/ 	.byte	0x02, 0x09, 0x01, 0x00, 0x02, 0x02, 0x01, 0x00, 0x02, 0x05, 0x05, 0x00, 0x03, 0x07, 0x01, 0x01
        /*0010*/ 	.byte	0x02, 0x03, 0x00, 0x00, 0x02, 0x06, 0x01, 0x00, 0x04, 0x0b, 0x08, 0x00, 0x00, 0x00, 0x00, 0x00
        /*0020*/ 	.byte	0x00, 0x00, 0x00, 0x00


//--------------------- .nv.info.attn_fwd         --------------------------
	.section	.nv.info.attn_fwd,"",@"SHT_CUDA_INFO"
	.sectionflags	@""
	.align	4


	//----- nvinfo : EIATTR_CUDA_API_VERSION
	.align		4
        /*0000*/ 	.byte	0x04, 0x37
        /*0002*/ 	.short	(.L_8 - .L_7)
.L_7:
        /*0004*/ 	.word	0x00000082


	//----- nvinfo : EIATTR_KPARAM_INFO
	.align		4
.L_8:
        /*0008*/ 	.byte	0x04, 0x17
        /*000a*/ 	.short	(.L_10 - .L_9)
.L_9:
        /*000c*/ 	.word	0x00000000
        /*0010*/ 	.short	0x0019
        /*0012*/ 	.short	0x0080
        /*0014*/ 	.byte	0x00, 0xf4, 0x21, 0x00


	//----- nvinfo : EIATTR_KPARAM_INFO
	.align		4
.L_10:
        /*0018*/ 	.byte	0x04, 0x17
        /*001a*/ 	.short	(.L_12 - .L_11)
.L_11:
        /*001c*/ 	.word	0x00000000
        /*0020*/ 	.short	0x0018
        /*0022*/ 	.short	0x0078
        /*0024*/ 	.byte	0x00, 0xf4, 0x21, 0x00


	//----- nvinfo : EIATTR_KPARAM_INFO
	.align		4
.L_12:
        /*0028*/ 	.byte	0x04, 0x17
        /*002a*/ 	.short	(.L_14 - .L_13)
.L_13:
        /*002c*/ 	.word	0x00000000
        /*0030*/ 	.short	0x0017
        /*0032*/ 	.short	0x0070
        /*0034*/ 	.byte	0x00, 0xf0, 0x11, 0x00


	//----- nvinfo : EIATTR_KPARAM_INFO
	.align		4
.L_14:
        /*0038*/ 	.byte	0x04, 0x17
        /*003a*/ 	.short	(.L_16 - .L_15)
.L_15:
        /*003c*/ 	.word	0x00000000
        /*0040*/ 	.short	0x0016
        /*0042*/ 	.short	0x006c
        /*0044*/ 	.byte	0x00, 0xf0, 0x11, 0x00


	//----- nvinfo : EIATTR_KPARAM_INFO
	.align		4
.L_16:
        /*0048*/ 	.byte	0x04, 0x17
        /*004a*/ 	.short	(.L_18 - .L_17)
.L_17:
        /*004c*/ 	.word	0x00000000
        /*0050*/ 	.short	0x0015
        /*0052*/ 	.short	0x0068
        /*0054*/ 	.byte	0x00, 0xf0, 0x11, 0x00


	//----- nvinfo : EIATTR_KPARAM_INFO
	.align		4
.L_18:
        /*0058*/ 	.byte	0x04, 0x17
        /*005a*/ 	.short	(.L_20 - .L_19)
.L_19:
        /*005c*/ 	.word	0x00000000
        /*0060*/ 	.short	0x0014
        /*0062*/ 	.short	0x0064
        /*0064*/ 	.byte	0x00, 0xf0, 0x11, 0x00


	//----- nvinfo : EIATTR_KPARAM_INFO
	.align		4
.L_20:
        /*0068*/ 	.byte	0x04, 0x17
        /*006a*/ 	.short	(.L_22 - .L_21)
.L_21:
        /*006c*/ 	.word	0x00000000
        /*0070*/ 	.short	0x0013
        /*0072*/ 	.short	0x0060
        /*0074*/ 	.byte	0x00, 0xf0, 0x11, 0x00


	//----- nvinfo : EIATTR_KPARAM_INFO
	.align		4
.L_22:
        /*0078*/ 	.byte	0x04, 0x17
        /*007a*/ 	.short	(.L_24 - .L_23)
.L_23:
        /*007c*/ 	.word	0x00000000
        /*0080*/ 	.short	0x0012
        /*0082*/ 	.short	0x005c
        /*0084*/ 	.byte	0x00, 0xf0, 0x11, 0x00


	//----- nvinfo : EIATTR_KPARAM_INFO
	.align		4
.L_24:
        /*0088*/ 	.byte	0x04, 0x17
        /*008a*/ 	.short	(.L_26 - .L_25)
.L_25:
        /*008c*/ 	.word	0x00000000
        /*0090*/ 	.short	0x0011
        /*0092*/ 	.short	0x0058
        /*0094*/ 	.byte	0x00, 0xf0, 0x11, 0x00


	//----- nvinfo : EIATTR_KPARAM_INFO
	.align		4
.L_26:
        /*0098*/ 	.byte	0x04, 0x17
        /*009a*/ 	.short	(.L_28 - .L_27)
.L_27:
        /*009c*/ 	.word	0x00000000
        /*00a0*/ 	.short	0x0010
        /*00a2*/ 	.short	0x0054
        /*00a4*/ 	.byte	0x00, 0xf0, 0x11, 0x00


	//----- nvinfo : EIATTR_KPARAM_INFO
	.align		4
.L_28:
        /*00a8*/ 	.byte	0x04, 0x17
        /*00aa*/ 	.short	(.L_30 - .L_29)
.L_29:
        /*00ac*/ 	.word	0x00000000
        /*00b0*/ 	.short	0x000f
        /*00b2*/ 	.short	0x0050
        /*00b4*/ 	.byte	0x00, 0xf0, 0x11, 0x00


	//----- nvinfo : EIATTR_KPARAM_INFO
	.align		4
.L_30:
        /*00b8*/ 	.byte	0x04, 0x17
        /*00ba*/ 	.short	(.L_32 - .L_31)
.L_31:
        /*00bc*/ 	.word	0x00000000
        /*00c0*/ 	.short	0x000e
        /*00c2*/ 	.short	0x004c
        /*00c4*/ 	.byte	0x00, 0xf0, 0x11, 0x00


	//----- nvinfo : EIATTR_KPARAM_INFO
	.align		4
.L_32:
        /*00c8*/ 	.byte	0x04, 0x17
        /*00ca*/ 	.short	(.L_34 - .L_33)
.L_33:
        /*00cc*/ 	.word	0x00000000
        /*00d0*/ 	.short	0x000d
        /*00d2*/ 	.short	0x0048
        /*00d4*/ 	.byte	0x00, 0xf0, 0x11, 0x00


	//----- nvinfo : EIATTR_KPARAM_INFO
	.align		4
.L_34:
        /*00d8*/ 	.byte	0x04, 0x17
        /*00da*/ 	.short	(.L_36 - .L_35)
.L_35:
        /*00dc*/ 	.word	0x00000000
        /*00e0*/ 	.short	0x000c
        /*00e2*/ 	.short	0x0044
        /*00e4*/ 	.byte	0x00, 0xf0, 0x11, 0x00


	//----- nvinfo : EIATTR_KPARAM_INFO
	.align		4
.L_36:
        /*00e8*/ 	.byte	0x04, 0x17
        /*00ea*/ 	.short	(.L_38 - .L_37)
.L_37:
        /*00ec*/ 	.word	0x00000000
        /*00f0*/ 	.short	0x000b
        /*00f2*/ 	.short	0x0040
        /*00f4*/ 	.byte	0x00, 0xf0, 0x11, 0x00


	//----- nvinfo : EIATTR_KPARAM_INFO
	.align		4
.L_38:
        /*00f8*/ 	.byte	0x04, 0x17
        /*00fa*/ 	.short	(.L_40 - .L_39)
.L_39:
        /*00fc*/ 	.word	0x00000000
        /*0100*/ 	.short	0x000a
        /*0102*/ 	.short	0x003c
        /*0104*/ 	.byte	0x00, 0xf0, 0x11, 0x00


	//----- nvinfo : EIATTR_KPARAM_INFO
	.align		4
.L_40:
        /*0108*/ 	.byte	0x04, 0x17
        /*010a*/ 	.short	(.L_42 - .L_41)
.L_41:
        /*010c*/ 	.word	0x00000000
        /*0110*/ 	.short	0x0009
        /*0112*/ 	.short	0x0038
        /*0114*/ 	.byte	0x00, 0xf0, 0x11, 0x00


	//----- nvinfo : EIATTR_KPARAM_INFO
	.align		4
.L_42:
        /*0118*/ 	.byte	0x04, 0x17
        /*011a*/ 	.short	(.L_44 - .L_43)
.L_43:
        /*011c*/ 	.word	0x00000000
        /*0120*/ 	.short	0x0008
        /*0122*/ 	.short	0x0034
        /*0124*/ 	.byte	0x00, 0xf0, 0x11, 0x00


	//----- nvinfo : EIATTR_KPARAM_INFO
	.align		4
.L_44:
        /*0128*/ 	.byte	0x04, 0x17
        /*012a*/ 	.short	(.L_46 - .L_45)
.L_45:
        /*012c*/ 	.word	0x00000000
        /*0130*/ 	.short	0x0007
        /*0132*/ 	.short	0x0030
        /*0134*/ 	.byte	0x00, 0xf0, 0x11, 0x00


	//----- nvinfo : EIATTR_KPARAM_INFO
	.align		4
.L_46:
        /*0138*/ 	.byte	0x04, 0x17
        /*013a*/ 	.short	(.L_48 - .L_47)
.L_47:
        /*013c*/ 	.word	0x00000000
        /*0140*/ 	.short	0x0006
        /*0142*/ 	.short	0x002c
        /*0144*/ 	.byte	0x00, 0xf0, 0x11, 0x00


	//----- nvinfo : EIATTR_KPARAM_INFO
	.align		4
.L_48:
        /*0148*/ 	.byte	0x04, 0x17
        /*014a*/ 	.short	(.L_50 - .L_49)
.L_49:
        /*014c*/ 	.word	0x00000000
        /*0150*/ 	.short	0x0005
        /*0152*/ 	.short	0x0028
        /*0154*/ 	.byte	0x00, 0xf0, 0x11, 0x00


	//----- nvinfo : EIATTR_KPARAM_INFO
	.align		4
.L_50:
        /*0158*/ 	.byte	0x04, 0x17
        /*015a*/ 	.short	(.L_52 - .L_51)
.L_51:
        /*015c*/ 	.word	0x00000000
        /*0160*/ 	.short	0x0004
        /*0162*/ 	.short	0x0020
        /*0164*/ 	.byte	0x00, 0xf4, 0x21, 0x00


	//----- nvinfo : EIATTR_KPARAM_INFO
	.align		4
.L_52:
        /*0168*/ 	.byte	0x04, 0x17
        /*016a*/ 	.short	(.L_54 - .L_53)
.L_53:
        /*016c*/ 	.word	0x00000000
        /*0170*/ 	.short	0x0003
        /*0172*/ 	.short	0x0018
        /*0174*/ 	.byte	0x00, 0xf4, 0x21, 0x00


	//----- nvinfo : EIATTR_KPARAM_INFO
	.align		4
.L_54:
        /*0178*/ 	.byte	0x04, 0x17
        /*017a*/ 	.short	(.L_56 - .L_55)
.L_55:
        /*017c*/ 	.word	0x00000000
        /*0180*/ 	.short	0x0002
        /*0182*/ 	.short	0x0010
        /*0184*/ 	.byte	0x00, 0xf4, 0x21, 0x00


	//----- nvinfo : EIATTR_KPARAM_INFO
	.align		4
.L_56:
        /*0188*/ 	.byte	0x04, 0x17
        /*018a*/ 	.short	(.L_58 - .L_57)
.L_57:
        /*018c*/ 	.word	0x00000000
        /*0190*/ 	.short	0x0001
        /*0192*/ 	.short	0x0008
        /*0194*/ 	.byte	0x00, 0xf4, 0x21, 0x00


	//----- nvinfo : EIATTR_KPARAM_INFO
	.align		4
.L_58:
        /*0198*/ 	.byte	0x04, 0x17
        /*019a*/ 	.short	(.L_60 - .L_59)
.L_59:
        /*019c*/ 	.word	0x00000000
        /*01a0*/ 	.short	0x0000
        /*01a2*/ 	.short	0x0000
        /*01a4*/ 	.byte	0x00, 0xf4, 0x21, 0x00


	//----- nvinfo : EIATTR_SPARSE_MMA_MASK
	.align		4
.L_60:
        /*01a8*/ 	.byte	0x03, 0x50
        /*01aa*/ 	.short	0x0000


	//----- nvinfo : EIATTR_MAXREG_COUNT
	.align		4
        /*01ac*/ 	.byte	0x03, 0x1b
        /*01ae*/ 	.short	0x00ff


	//----- nvinfo : EIATTR_NUM_BARRIERS
	.align		4
        /*01b0*/ 	.byte	0x02, 0x4c
        /*01b2*/ 	.byte	0x01
	.zero		1


	//----- nvinfo : EIATTR_MERCURY_ISA_VERSION
	.align		4
        /*01b4*/ 	.byte	0x03, 0x5f
        /*01b6*/ 	.short	0x0101


	//----- nvinfo : EIATTR_COOP_GROUP_MASK_REGIDS
	.align		4
        /*01b8*/ 	.byte	0x04, 0x29
        /*01ba*/ 	.short	(.L_62 - .L_61)


	//   ....[0]....
.L_61:
        /*01bc*/ 	.word	0xffffffff


	//   ....[1]....
        /*01c0*/ 	.word	0xffffffff


	//   ....[2]....
        /*01c4*/ 	.word	0xffffffff


	//   ....[3]....
        /*01c8*/ 	.word	0xffffffff


	//   ....[4]....
        /*01cc*/ 	.word	0xffffffff


	//   ....[5]....
        /*01d0*/ 	.word	0xffffffff


	//   ....[6]....
        /*01d4*/ 	.word	0xffffffff


	//   ....[7]....
        /*01d8*/ 	.word	0xffffffff


	//   ....[8]....
        /*01dc*/ 	.word	0xffffffff


	//   ....[9]....
        /*01e0*/ 	.word	0xffffffff


	//   ....[10]....
        /*01e4*/ 	.word	0xffffffff


	//   ....[11]....
        /*01e8*/ 	.word	0xffffffff


	//   ....[12]....
        /*01ec*/ 	.word	0xffffffff


	//   ....[13]....
        /*01f0*/ 	.word	0xffffffff


	//   ....[14]....
        /*01f4*/ 	.word	0xffffffff


	//   ....[15]....
        /*01f8*/ 	.word	0xffffffff


	//   ....[16]....
        /*01fc*/ 	.word	0xffffffff


	//   ....[17]....
        /*0200*/ 	.word	0xffffffff


	//   ....[18]....
        /*0204*/ 	.word	0xffffffff


	//   ....[19]....
        /*0208*/ 	.word	0xffffffff


	//   ....[20]....
        /*020c*/ 	.word	0xffffffff


	//   ....[21]....
        /*0210*/ 	.word	0xffffffff


	//----- nvinfo : EIATTR_COOP_GROUP_INSTR_OFFSETS
	.align		4
.L_62:
        /*0214*/ 	.byte	0x04, 0x28
        /*0216*/ 	.short	(.L_64 - .L_63)


	//   ....[0]....
.L_63:
        /*0218*/ 	.word	0x000022e0


	//   ....[1]....
        /*021c*/ 	.word	0x00002320


	//   ....[2]....
        /*0220*/ 	.word	0x00002330


	//   ....[3]....
        /*0224*/ 	.word	0x00002340


	//   ....[4]....
        /*0228*/ 	.word	0x00002360


	//   ....[5]....
        /*022c*/ 	.word	0x000023a0


	//   ....[6]....
        /*0230*/ 	.word	0x000023b0


	//   ....[7]....
        /*0234*/ 	.word	0x000023c0


	//   ....[8]....
        /*0238*/ 	.word	0x00002600


	//   ....[9]....
        /*023c*/ 	.word	0x00002620


	//   ....[10]....
        /*0240*/ 	.word	0x00002640


	//   ....[11]....
        /*0244*/ 	.word	0x00002a00


	//   ....[12]....
        /*0248*/ 	.word	0x00002a30


	//   ....[13]....
        /*024c*/ 	.word	0x00002ad0


	//   ....[14]....
        /*0250*/ 	.word	0x00002b00


	//   ....[15]....
        /*0254*/ 	.word	0x00002b30


	//   ....[16]....
        /*0258*/ 	.word	0x00002b90


	//   ....[17]....
        /*025c*/ 	.word	0x00002c20


	//   ....[18]....
        /*0260*/ 	.word	0x00002c50


	//   ....[19]....
        /*0264*/ 	.word	0x00002d90


	//   ....[20]....
        /*0268*/ 	.word	0x00002db0


	//   ....[21]....
        /*026c*/ 	.word	0x00002dd0


	//----- nvinfo : EIATTR_EXIT_INSTR_OFFSETS
	.align		4
.L_64:
        /*0270*/ 	.byte	0x04, 0x1c
        /*0272*/ 	.short	(.L_66 - .L_65)


	//   ....[0]....
.L_65:
        /*0274*/ 	.word	0x00004a20


	//   ....[1]....
        /*0278*/ 	.word	0x00004a50


	//----- nvinfo : EIATTR_REQNTID
	.align		4
.L_66:
        /*027c*/ 	.byte	0x04, 0x10
        /*027e*/ 	.short	(.L_68 - .L_67)
.L_67:
        /*0280*/ 	.word	0x00000100
        /*0284*/ 	.word	0x00000001
        /*0288*/ 	.word	0x00000001


	//----- nvinfo : EIATTR_CRS_STACK_SIZE
	.align		4
.L_68:
        /*028c*/ 	.byte	0x04, 0x1e
        /*028e*/ 	.short	(.L_70 - .L_69)
.L_69:
        /*0290*/ 	.word	0x00000000


	//----- nvinfo : EIATTR_CBANK_PARAM_SIZE
	.align		4
.L_70:
        /*0294*/ 	.byte	0x03, 0x19
        /*0296*/ 	.short	0x0088


	//----- nvinfo : EIATTR_PARAM_CBANK
	.align		4
        /*0298*/ 	.byte	0x04, 0x0a
        /*029a*/ 	.short	(.L_72 - .L_71)
	.align		4
.L_71:
        /*029c*/ 	.word	index@(.nv.constant0.attn_fwd)
        /*02a0*/ 	.short	0x0210
        /*02a2*/ 	.short	0x0088


	//----- nvinfo : EIATTR_SW_WAR
	.align		4
.L_72:
        /*02a4*/ 	.byte	0x04, 0x36
        /*02a6*/ 	.short	(.L_74 - .L_73)
.L_73:
        /*02a8*/ 	.word	0x00000008
.L_74:


//--------------------- .nv.callgraph             --------------------------
	.section	.nv.callgraph,"",@"SHT_CUDA_CALLGRAPH"
	.align	4
	.sectionentsize	8
	.align		4
        /*0000*/ 	.word	0x00000000
	.align		4
        /*0004*/ 	.word	0xffffffff
	.align		4
        /*0008*/ 	.word	0x00000000
	.align		4
        /*000c*/ 	.word	0xfffffffe
	.align		4
        /*0010*/ 	.word	0x00000000
	.align		4
        /*0014*/ 	.word	0xfffffffd
	.align		4
        /*0018*/ 	.word	0x00000000
	.align		4
        /*001c*/ 	.word	0xfffffffc


//--------------------- .nv.constant4             --------------------------
	.section	.nv.constant4,"a",@progbits
	.align	8
	.align		8
.nv.constant4:
        /*0000*/ 	.dword	_$_str


//--------------------- .text.attn_fwd            --------------------------
	.section	.text.attn_fwd,"ax",@progbits
	.align	128
        .global         attn_fwd
        .type           attn_fwd,@function
        .size           attn_fwd,(.L_x_11 - attn_fwd)
        .other          attn_fwd,@"STO_CUDA_ENTRY STV_DEFAULT"
attn_fwd:
.text.attn_fwd:
[----:B------:R-:W-:Y:S01]  /*0000*/  LDC R1, c[0x0][0x28] ;  /* 0x00000a00ff017b82 */ /* 0x000fe20000000800 */
[----:B------:R-:W0:Y:S07]  /*0010*/  S2R R3, SR_CTAID.X ;  /* 0x0000000000037919 */ /* 0x000e2e0000002500 */
[----:B------:R-:W1:Y:S01]  /*0020*/  S2UR UR9, SR_CTAID.Y ;  /* 0x00000000000979c3 */ /* 0x000e620000002600 */
[----:B------:R-:W-:Y:S01]  /*0030*/  ULDC.64 UR4, c[0x0][0x240] ;  /* 0x0000900000047ab9 */ /* 0x000fe20000000a00 */
[----:B------:R-:W-:Y:S01]  /*0040*/  ULDC.64 UR10, c[0x0][0x208] ;  /* 0x00008200000a7ab9 */ /* 0x000fe20000000a00 */
[----:B------:R-:W2:Y:S05]  /*0050*/  S2R R0, SR_TID.X ;  /* 0x0000000000007919 */ /* 0x000eaa0000002100 */
[----:B------:R-:W3:Y:S08]  /*0060*/  LDC R14, c[0x0][0x248] ;  /* 0x00009200ff0e7b82 */ /* 0x000ef00000000800 */
[----:B------:R-:W4:Y:S01]  /*0070*/  LDC.64 R20, c[0x0][0x210] ;  /* 0x00008400ff147b82 */ /* 0x000f220000000a00 */
[----:B-1----:R-:W-:-:S04]  /*0080*/  UIMAD UR4, UR9, UR4, URZ ;  /* 0x00000004090472a4 */ /* 0x002fc8000f8e023f */
[----:B------:R-:W-:Y:S01]  /*0090*/  USHF.L.U32 UR6, UR4, 0x1, URZ ;  /* 0x0000000104067899 */ /* 0x000fe2000800063f */
[----:B0-----:R-:W-:Y:S01]  /*00a0*/  IMAD.SHL.U32 R3, R3, 0x20, RZ ;  /* 0x0000002003037824 */ /* 0x001fe200078e00ff */
[----:B--2---:R-:W-:-:S04]  /*00b0*/  SHF.R.U32.HI R6, RZ, 0x5, R0 ;  /* 0x00000005ff067819 */ /* 0x004fc80000011600 */
[----:B------:R-:W-:Y:S02]  /*00c0*/  LOP3.LUT R2, R3, 0x1f, R0, 0xf8, !PT ;  /* 0x0000001f03027812 */ /* 0x000fe400078ef800 */
[----:B------:R-:W-:-:S03]  /*00d0*/  SGXT.U32 R6, R6, 0x3 ;  /* 0x000000030606781a */ /* 0x000fc60000000000 */
[----:B------:R-:W-:Y:S01]  /*00e0*/  IMAD R4, R2, UR5, RZ ;  /* 0x0000000502047c24 */ /* 0x000fe2000f8e02ff */
[----:B------:R-:W-:Y:S01]  /*00f0*/  UIMAD.WIDE UR4, UR4, 0x2, URZ ;  /* 0x00000002040478a5 */ /* 0x000fe2000f8e023f */
[----:B---3--:R-:W-:Y:S02]  /*0100*/  IMAD R7, R6, R14, RZ ;  /* 0x0000000e06077224 */ /* 0x008fe400078e02ff */
[C---:B------:R-:W-:Y:S02]  /*0110*/  IMAD.SHL.U32 R5, R4.reuse, 0x2, RZ ;  /* 0x0000000204057824 */ /* 0x040fe400078e00ff */
[----:B------:R-:W-:-:S03]  /*0120*/  IMAD.HI R4, R4, 0x2, RZ ;  /* 0x0000000204047827 */ /* 0x000fc600078e02ff */
[----:B----4-:R-:W-:Y:S01]  /*0130*/  IADD3 R20, P0, P1, R5, UR6, R20 ;  /* 0x0000000605147c10 */ /* 0x010fe2000f91e014 */
[----:B------:R-:W-:-:S03]  /*0140*/  IMAD R9, R14, 0x8, R7 ;  /* 0x000000080e097824 */ /* 0x000fc600078e0207 */
[----:B------:R-:W-:Y:S01]  /*0150*/  IADD3.X R22, R4, UR5, R21, P0, P1 ;  /* 0x0000000504167c10 */ /* 0x000fe200087e2415 */
[C---:B------:R-:W-:Y:S01]  /*0160*/  IMAD R10, R14.reuse, 0x8, R9 ;  /* 0x000000080e0a7824 */ /* 0x040fe200078e0209 */
[-C--:B------:R-:W-:Y:S02]  /*0170*/  LEA R4, P0, R7, R20.reuse, 0x1 ;  /* 0x0000001407047211 */ /* 0x080fe400078008ff */
[----:B------:R-:W-:Y:S01]  /*0180*/  LEA R6, P1, R9, R20, 0x1 ;  /* 0x0000001409067211 */ /* 0x000fe200078208ff */
[----:B------:R-:W-:Y:S01]  /*0190*/  IMAD R11, R14, 0x8, R10 ;  /* 0x000000080e0b7824 */ /* 0x000fe200078e020a */
[----:B------:R-:W-:Y:S02]  /*01a0*/  LEA.HI.X.SX32 R5, R7, R22, 0x1, P0 ;  /* 0x0000001607057211 */ /* 0x000fe400000f0eff */
[----:B------:R-:W-:Y:S01]  /*01b0*/  LEA R8, P0, R10, R20, 0x1 ;  /* 0x000000140a087211 */ /* 0x000fe200078008ff */
[----:B------:R-:W-:Y:S01]  /*01c0*/  IMAD R13, R14, 0x8, R11 ;  /* 0x000000080e0d7824 */ /* 0x000fe200078e020b */
[-C--:B------:R-:W-:Y:S01]  /*01d0*/  LEA.HI.X.SX32 R7, R9, R22.reuse, 0x1, P1 ;  /* 0x0000001609077211 */ /* 0x080fe200008f0eff */
[----:B------:R0:W2:Y:S01]  /*01e0*/  LDG.E.U16 R18, desc[UR10][R4.64] ;  /* 0x0000000a04127981 */ /* 0x0000a2000c1e1500 */
[----:B------:R-:W-:Y:S01]  /*01f0*/  LEA.HI.X.SX32 R9, R10, R22, 0x1, P0 ;  /* 0x000000160a097211 */ /* 0x000fe200000f0eff */
[----:B------:R-:W-:Y:S01]  /*0200*/  IMAD R15, R14, 0x8, R13 ;  /* 0x000000080e0f7824 */ /* 0x000fe200078e020d */
[C---:B------:R-:W-:Y:S01]  /*0210*/  LEA R10, P0, R11.reuse, R20, 0x1 ;  /* 0x000000140b0a7211 */ /* 0x040fe200078008ff */
[----:B------:R1:W3:Y:S03]  /*0220*/  LDG.E.U16 R19, desc[UR10][R6.64] ;  /* 0x0000000a06137981 */ /* 0x0002e6000c1e1500 */
[----:B------:R-:W-:Y:S01]  /*0230*/  LEA.HI.X.SX32 R11, R11, R22, 0x1, P0 ;  /* 0x000000160b0b7211 */ /* 0x000fe200000f0eff */
[----:B------:R4:W5:Y:S01]  /*0240*/  LDG.E.U16 R9, desc[UR10][R8.64] ;  /* 0x0000000a08097981 */ /* 0x000962000c1e1500 */
[----:B------:R-:W-:-:S02]  /*0250*/  LEA R12, P0, R13, R20, 0x1 ;  /* 0x000000140d0c7211 */ /* 0x000fc400078008ff */
[C---:B------:R-:W-:Y:S01]  /*0260*/  LEA R16, R14.reuse, R15, 0x3 ;  /* 0x0000000f0e107211 */ /* 0x040fe200078e18ff */
[----:B------:R4:W5:Y:S01]  /*0270*/  LDG.E.U16 R10, desc[UR10][R10.64] ;  /* 0x0000000a0a0a7981 */ /* 0x000962000c1e1500 */
[----:B------:R-:W-:Y:S02]  /*0280*/  LEA.HI.X.SX32 R13, R13, R22, 0x1, P0 ;  /* 0x000000160d0d7211 */ /* 0x000fe400000f0eff */
[CC--:B0-----:R-:W-:Y:S01]  /*0290*/  LEA R4, P0, R15.reuse, R20.reuse, 0x1 ;  /* 0x000000140f047211 */ /* 0x0c1fe200078008ff */
[----:B------:R-:W-:Y:S01]  /*02a0*/  IMAD R17, R14, 0x8, R16 ;  /* 0x000000080e117824 */ /* 0x000fe200078e0210 */
[C---:B------:R-:W-:Y:S01]  /*02b0*/  LEA R14, P1, R16.reuse, R20, 0x1 ;  /* 0x00000014100e7211 */ /* 0x040fe200078208ff */
[----:B------:R-:W5:Y:S01]  /*02c0*/  LDG.E.U16 R12, desc[UR10][R12.64] ;  /* 0x0000000a0c0c7981 */ /* 0x000f62000c1e1500 */
[-C--:B------:R-:W-:Y:S02]  /*02d0*/  LEA.HI.X.SX32 R5, R15, R22.reuse, 0x1, P0 ;  /* 0x000000160f057211 */ /* 0x080fe400000f0eff */
[----:B------:R-:W-:-:S03]  /*02e0*/  LEA.HI.X.SX32 R15, R16, R22, 0x1, P1 ;  /* 0x00000016100f7211 */ /* 0x000fc600008f0eff */
[----:B------:R0:W5:Y:S04]  /*02f0*/  LDG.E.U16 R4, desc[UR10][R4.64] ;  /* 0x0000000a04047981 */ /* 0x000168000c1e1500 */
[----:B------:R-:W5:Y:S01]  /*0300*/  LDG.E.U16 R14, desc[UR10][R14.64] ;  /* 0x0000000a0e0e7981 */ /* 0x000f62000c1e1500 */
[----:B-1----:R-:W-:-:S04]  /*0310*/  LEA R6, P0, R17, R20, 0x1 ;  /* 0x0000001411067211 */ /* 0x002fc800078008ff */
[----:B------:R-:W-:-:S06]  /*0320*/  LEA.HI.X.SX32 R7, R17, R22, 0x1, P0 ;  /* 0x0000001611077211 */ /* 0x000fcc00000f0eff */
[----:B------:R1:W5:Y:S01]  /*0330*/  LDG.E.U16 R7, desc[UR10][R6.64] ;  /* 0x0000000a06077981 */ /* 0x000362000c1e1500 */
[----:B------:R-:W0:Y:S01]  /*0340*/  S2UR UR8, SR_CgaCtaId ;  /* 0x00000000000879c3 */ /* 0x000e220000008800 */
[C---:B----4-:R-:W-:Y:S01]  /*0350*/  LOP3.LUT R8, R0.reuse, 0xc0, RZ, 0xc0, !PT ;  /* 0x000000c000087812 */ /* 0x050fe200078ec0ff */
[----:B------:R-:W-:Y:S01]  /*0360*/  UMOV UR4, 0x400 ;  /* 0x0000040000047882 */ /* 0x000fe20000000000 */
[----:B------:R-:W-:Y:S02]  /*0370*/  IMAD.SHL.U32 R20, R0, 0x2, RZ ;  /* 0x0000000200147824 */ /* 0x000fe400078e00ff */
[----:B------:R-:W-:-:S04]  /*0380*/  SHF.R.U32.HI R11, RZ, 0x2, R8 ;  /* 0x00000002ff0b7819 */ /* 0x000fc80000011608 */
[----:B------:R-:W-:Y:S01]  /*0390*/  LOP3.LUT R11, R11, 0x1fe, R20, 0x78, !PT ;  /* 0x000001fe0b0b7812 */ /* 0x000fe200078e7814 */
[----:B0-----:R-:W-:Y:S01]  /*03a0*/  ULEA UR8, UR8, UR4, 0x18 ;  /* 0x0000000408087291 */ /* 0x001fe2000f8ec03f */
[----:B------:R-:W-:Y:S01]  /*03b0*/  IMAD.MOV.U32 R5, RZ, RZ, 0x3f800000 ;  /* 0x3f800000ff057424 */ /* 0x000fe200078e00ff */
[----:B-1----:R-:W-:Y:S01]  /*03c0*/  MOV R6, 0x3f800000 ;  /* 0x3f80000000067802 */ /* 0x002fe20000000f00 */
[----:B------:R-:W-:Y:S01]  /*03d0*/  IMAD.MOV.U32 R83, RZ, RZ, -0x800000 ;  /* 0xff800000ff537424 */ /* 0x000fe200078e00ff */
[----:B------:R-:W-:Y:S01]  /*03e0*/  CS2R R72, SRZ ;  /* 0x0000000000487805 */ /* 0x000fe2000001ff00 */
[----:B------:R-:W-:Y:S01]  /*03f0*/  IMAD.MOV.U32 R82, RZ, RZ, -0x800000 ;  /* 0xff800000ff527424 */ /* 0x000fe200078e00ff */
[----:B------:R-:W-:Y:S01]  /*0400*/  CS2R R74, SRZ ;  /* 0x00000000004a7805 */ /* 0x000fe2000001ff00 */
[----:B------:R-:W-:Y:S01]  /*0410*/  IMAD.MOV.U32 R81, RZ, RZ, -0x800000 ;  /* 0xff800000ff517424 */ /* 0x000fe200078e00ff */
[----:B------:R-:W-:Y:S01]  /*0420*/  CS2R R76, SRZ ;  /* 0x00000000004c7805 */ /* 0x000fe2000001ff00 */
[----:B------:R-:W-:Y:S01]  /*0430*/  IMAD.MOV.U32 R80, RZ, RZ, -0x800000 ;  /* 0xff800000ff507424 */ /* 0x000fe200078e00ff */
[----:B------:R-:W-:Y:S01]  /*0440*/  CS2R R78, SRZ ;  /* 0x00000000004e7805 */ /* 0x000fe2000001ff00 */
[----:B------:R-:W-:Y:S01]  /*0450*/  IMAD.MOV.U32 R27, RZ, RZ, 0x3f800000 ;  /* 0x3f800000ff1b7424 */ /* 0x000fe200078e00ff */
[C---:B------:R-:W-:Y:S01]  /*0460*/  LOP3.LUT R8, R0.reuse, 0x3, RZ, 0xc0, !PT ;  /* 0x0000000300087812 */ /* 0x040fe200078ec0ff */
[----:B------:R-:W-:Y:S01]  /*0470*/  IMAD.MOV.U32 R26, RZ, RZ, 0x3f800000 ;  /* 0x3f800000ff1a7424 */ /* 0x000fe200078e00ff */
[----:B------:R-:W-:Y:S01]  /*0480*/  LOP3.LUT R16, R0, 0x3f, RZ, 0xc0, !PT ;  /* 0x0000003f00107812 */ /* 0x000fe200078ec0ff */
[----:B--2---:R-:W-:Y:S04]  /*0490*/  STS.U16 [R11+UR8+0x6000], R18 ;  /* 0x006000120b007988 */ /* 0x004fe80008000408 */
[----:B---3--:R-:W-:Y:S04]  /*04a0*/  STS.U16 [R11+UR8+0x6200], R19 ;  /* 0x006200130b007988 */ /* 0x008fe80008000408 */
[----:B-----5:R-:W-:Y:S04]  /*04b0*/  STS.U16 [R11+UR8+0x6400], R9 ;  /* 0x006400090b007988 */ /* 0x020fe80008000408 */
[----:B------:R-:W-:Y:S04]  /*04c0*/  STS.U16 [R11+UR8+0x6600], R10 ;  /* 0x0066000a0b007988 */ /* 0x000fe80008000408 */
[----:B------:R-:W-:Y:S04]  /*04d0*/  STS.U16 [R11+UR8+0x6800], R12 ;  /* 0x0068000c0b007988 */ /* 0x000fe80008000408 */
[----:B------:R0:W-:Y:S04]  /*04e0*/  STS.U16 [R11+UR8+0x6a00], R4 ;  /* 0x006a00040b007988 */ /* 0x0001e80008000408 */
[----:B------:R-:W-:Y:S01]  /*04f0*/  STS.U16 [R11+UR8+0x6c00], R14 ;  /* 0x006c000e0b007988 */ /* 0x000fe20008000408 */
[----:B0-----:R-:W-:-:S05]  /*0500*/  VIADD R4, R3, 0x20 ;  /* 0x0000002003047836 */ /* 0x001fca0000000000 */
[----:B------:R-:W-:Y:S01]  /*0510*/  ISETP.GE.AND P0, PT, R4, 0x1, PT ;  /* 0x000000010400780c */ /* 0x000fe20003f06270 */
[----:B------:R0:W-:Y:S02]  /*0520*/  STS.U16 [R11+UR8+0x6e00], R7 ;  /* 0x006e00070b007988 */ /* 0x0001e40008000408 */
[----:B0-----:R-:W-:-:S10]  /*0530*/  LOP3.LUT R7, R0, 0xff, RZ, 0xc0, !PT ;  /* 0x000000ff00077812 */ /* 0x001fd400078ec0ff */
[----:B------:R-:W-:Y:S05]  /*0540*/  @!P0 BRA `(.L_x_0) ;  /* 0x0000003400008947 */ /* 0x000fea0003800000 */
[----:B------:R-:W0:Y:S01]  /*0550*/  LDC.64 R68, c[0x0][0x250] ;  /* 0x00009400ff447b82 */ /* 0x000e220000000a00 */
[----:B------:R-:W-:Y:S01]  /*0560*/  SHF.R.U32.HI R6, RZ, 0x6, R0 ;  /* 0x00000006ff067819 */ /* 0x000fe20000011600 */
[C---:B------:R-:W-:Y:S01]  /*0570*/  IMAD.SHL.U32 R17, R0.reuse, 0x100, RZ ;  /* 0x0000010000117824 */ /* 0x040fe200078e00ff */
[----:B------:R-:W-:Y:S01]  /*0580*/  LOP3.LUT R21, R0, 0x7f, RZ, 0xc0, !PT ;  /* 0x0000007f00157812 */ /* 0x000fe200078ec0ff */
[----:B------:R-:W-:Y:S01]  /*0590*/  ULDC UR6, c[0x0][0x258] ;  /* 0x0000960000067ab9 */ /* 0x000fe20000000800 */
[----:B------:R-:W-:Y:S01]  /*05a0*/  SGXT.U32 R6, R6, 0x2 ;  /* 0x000000020606781a */ /* 0x000fe20000000000 */
[----:B------:R-:W-:Y:S01]  /*05b0*/  IMAD R16, R16, UR6, RZ ;  /* 0x0000000610107c24 */ /* 0x000fe2000f8e02ff */
[----:B------:R-:W-:Y:S01]  /*05c0*/  LOP3.LUT P1, RZ, R0, 0x80, RZ, 0xc0, !PT ;  /* 0x0000008000ff7812 */ /* 0x000fe2000782c0ff */
[----:B------:R-:W1:Y:S01]  /*05d0*/  LDC R80, c[0x0][0x268] ;  /* 0x00009a00ff507b82 */ /* 0x000e620000000800 */
[----:B------:R-:W-:Y:S01]  /*05e0*/  SHF.L.U32 R24, R21, 0x1, RZ ;  /* 0x0000000115187819 */ /* 0x000fe200000006ff */
[----:B------:R-:W-:Y:S01]  /*05f0*/  IMAD.SHL.U32 R19, R16, 0x2, RZ ;  /* 0x0000000210137824 */ /* 0x000fe200078e00ff */
[----:B------:R-:W-:Y:S01]  /*0600*/  SEL R5, RZ, 0x110, !P1 ;  /* 0x00000110ff057807 */ /* 0x000fe20004800000 */
[----:B------:R-:W-:Y:S01]  /*0610*/  ULDC.64 UR4, c[0x0][0x260] ;  /* 0x0000980000047ab9 */ /* 0x000fe20000000a00 */
[----:B------:R-:W-:Y:S01]  /*0620*/  ISETP.NE.U32.AND P0, PT, R8, RZ, PT ;  /* 0x000000ff0800720c */ /* 0x000fe20003f05070 */
[----:B------:R-:W-:Y:S01]  /*0630*/  ULDC.64 UR6, c[0x0][0x218] ;  /* 0x0000860000067ab9 */ /* 0x000fe20000000a00 */
[----:B------:R-:W-:Y:S01]  /*0640*/  LOP3.LUT R24, R5, R24, RZ, 0x3c, !PT ;  /* 0x0000001805187212 */ /* 0x000fe200078e3cff */
[----:B------:R-:W-:Y:S01]  /*0650*/  IMAD.SHL.U32 R5, R0, 0x8, RZ ;  /* 0x0000000800057824 */ /* 0x000fe200078e00ff */
[----:B------:R-:W2:Y:S01]  /*0660*/  LDC.64 R134, c[0x0][0x220] ;  /* 0x00008800ff867b82 */ /* 0x000ea20000000a00 */
[----:B------:R-:W-:Y:S01]  /*0670*/  IMAD.HI R16, R16, 0x2, RZ ;  /* 0x0000000210107827 */ /* 0x000fe200078e02ff */
[----:B------:R-:W-:Y:S01]  /*0680*/  UIMAD UR4, UR9, UR4, URZ ;  /* 0x00000004090472a4 */ /* 0x000fe2000f8e023f */
[----:B------:R-:W-:Y:S01]  /*0690*/  MOV R183, 0xff800000 ;  /* 0xff80000000b77802 */ /* 0x000fe20000000f00 */
[----:B------:R-:W-:Y:S01]  /*06a0*/  ULDC UR12, c[0x0][0x238] ;  /* 0x00008e00000c7ab9 */ /* 0x000fe20000000800 */
[----:B------:R-:W-:Y:S01]  /*06b0*/  LOP3.LUT R5, R5, 0x30, RZ, 0xc0, !PT ;  /* 0x0000003005057812 */ /* 0x000fe200078ec0ff */
[----:B------:R-:W-:-:S02]  /*06c0*/  IMAD R21, R21, UR5, RZ ;  /* 0x0000000515157c24 */ /* 0x000fc4000f8e02ff */
[----:B0-----:R-:W-:Y:S01]  /*06d0*/  IMAD R18, R6, R69, RZ ;  /* 0x0000004506127224 */ /* 0x001fe200078e02ff */
[----:B------:R-:W-:Y:S01]  /*06e0*/  SHF.R.U32.HI R6, RZ, 0x2, R0 ;  /* 0x00000002ff067819 */ /* 0x000fe20000011600 */
[----:B------:R-:W-:-:S03]  /*06f0*/  IMAD.HI R78, R21, 0x2, RZ ;  /* 0x00000002154e7827 */ /* 0x000fc600078e02ff */
[----:B------:R-:W-:Y:S01]  /*0700*/  SGXT.U32 R6, R6, 0x3 ;  /* 0x000000030606781a */ /* 0x000fe20000000000 */
[C---:B------:R-:W-:Y:S02]  /*0710*/  IMAD R22, R69.reuse, 0x4, R18 ;  /* 0x0000000445167824 */ /* 0x040fe400078e0212 */
[----:B------:R-:W-:Y:S01]  /*0720*/  IMAD.MOV.U32 R182, RZ, RZ, -0x800000 ;  /* 0xff800000ffb67424 */ /* 0x000fe200078e00ff */
[----:B------:R-:W-:Y:S01]  /*0730*/  LOP3.LUT R8, R6, R3, RZ, 0xfc, !PT ;  /* 0x0000000306087212 */ /* 0x000fe200078efcff */
[----:B------:R-:W-:Y:S01]  /*0740*/  IMAD R26, R69, 0x4, R22 ;  /* 0x00000004451a7824 */ /* 0x000fe200078e0216 */
[C-C-:B------:R-:W-:Y:S01]  /*0750*/  LOP3.LUT R9, R3.reuse, 0x8, R6.reuse, 0xfe, !PT ;  /* 0x0000000803097812 */ /* 0x140fe200078efe06 */
[----:B------:R-:W-:Y:S01]  /*0760*/  IMAD.MOV.U32 R180, RZ, RZ, -0x800000 ;  /* 0xff800000ffb47424 */ /* 0x000fe200078e00ff */
[----:B------:R-:W-:Y:S01]  /*0770*/  LOP3.LUT R10, R3, 0x10, R6, 0xfe, !PT ;  /* 0x00000010030a7812 */ /* 0x000fe200078efe06 */
[----:B------:R-:W-:Y:S01]  /*0780*/  IMAD R28, R69, 0x4, R26 ;  /* 0x00000004451c7824 */ /* 0x000fe200078e021a */
[----:B------:R-:W-:Y:S01]  /*0790*/  LOP3.LUT R11, R3, 0x18, R6, 0xfe, !PT ;  /* 0x00000018030b7812 */ /* 0x000fe200078efe06 */
[----:B------:R-:W-:Y:S01]  /*07a0*/  IMAD.MOV.U32 R181, RZ, RZ, -0x800000 ;  /* 0xff800000ffb57424 */ /* 0x000fe200078e00ff */
[C---:B------:R-:W-:Y:S01]  /*07b0*/  LOP3.LUT R6, R0.reuse, 0x7, RZ, 0xc0, !PT ;  /* 0x0000000700067812 */ /* 0x040fe200078ec0ff */
[----:B------:R-:W-:Y:S01]  /*07c0*/  IMAD R30, R69, 0x4, R28 ;  /* 0x00000004451e7824 */ /* 0x000fe200078e021c */
[----:B------:R-:W-:-:S03]  /*07d0*/  LOP3.LUT R3, R0, 0xe0, RZ, 0xc0, !PT ;  /* 0x000000e000037812 */ /* 0x000fc600078ec0ff */
[C---:B------:R-:W-:Y:S01]  /*07e0*/  IMAD.SHL.U32 R12, R6.reuse, 0x10, RZ ;  /* 0x00000010060c7824 */ /* 0x040fe200078e00ff */
[----:B------:R-:W-:Y:S01]  /*07f0*/  LEA R32, R69, R30, 0x2 ;  /* 0x0000001e45207211 */ /* 0x000fe200078e10ff */
[C---:B------:R-:W-:Y:S01]  /*0800*/  IMAD R5, R6.reuse, 0x40, R5 ;  /* 0x0000004006057824 */ /* 0x040fe200078e0205 */
[----:B------:R-:W-:Y:S01]  /*0810*/  LEA R14, R6, R3, 0x2 ;  /* 0x00000003060e7211 */ /* 0x000fe200078e10ff */
[----:B------:R-:W-:Y:S01]  /*0820*/  IMAD R15, R3, 0x40, R12 ;  /* 0x00000040030f7824 */ /* 0x000fe200078e020c */
[C---:B------:R-:W-:Y:S01]  /*0830*/  LOP3.LUT R13, R12.reuse, 0x30, R20, 0x78, !PT ;  /* 0x000000300c0d7812 */ /* 0x040fe200078e7814 */
[----:B------:R-:W-:Y:S01]  /*0840*/  IMAD R34, R69, 0x4, R32 ;  /* 0x0000000445227824 */ /* 0x000fe200078e0220 */
[----:B------:R-:W-:Y:S02]  /*0850*/  LOP3.LUT R17, R12, 0xf00, R17, 0xf8, !PT ;  /* 0x00000f000c117812 */ /* 0x000fe400078ef811 */
[----:B------:R-:W-:Y:S01]  /*0860*/  LOP3.LUT R5, R5, 0x10, R20, 0x78, !PT ;  /* 0x0000001005057812 */ /* 0x000fe200078e7814 */
[C---:B------:R-:W-:Y:S01]  /*0870*/  IMAD R36, R69.reuse, 0x4, R34 ;  /* 0x0000000445247824 */ /* 0x040fe200078e0222 */
[----:B------:R-:W-:Y:S01]  /*0880*/  SHF.R.U32.HI R62, RZ, 0x1, R3 ;  /* 0x00000001ff3e7819 */ /* 0x000fe20000011603 */
[----:B------:R-:W-:Y:S01]  /*0890*/  IMAD.U32 R12, R14, 0x20, R13 ;  /* 0x000000200e0c7824 */ /* 0x000fe200078e000d */
[----:B------:R-:W-:Y:S01]  /*08a0*/  LOP3.LUT R14, R0, 0x10, RZ, 0xc0, !PT ;  /* 0x00000010000e7812 */ /* 0x000fe200078ec0ff */
[----:B------:R-:W-:Y:S01]  /*08b0*/  IMAD R38, R69, 0x4, R36 ;  /* 0x0000000445267824 */ /* 0x000fe200078e0224 */
[----:B------:R-:W-:Y:S01]  /*08c0*/  LOP3.LUT R13, R15, 0x30, R20, 0x78, !PT ;  /* 0x000000300f0d7812 */ /* 0x000fe200078e7814 */
[----:B------:R-:W-:Y:S01]  /*08d0*/  IMAD R3, R68, UR9, RZ ;  /* 0x0000000944037c24 */ /* 0x000fe2000f8e02ff */
[C---:B------:R-:W-:Y:S01]  /*08e0*/  LEA R64, R14.reuse, UR8, 0x3 ;  /* 0x000000080e407c11 */ /* 0x040fe2000f8e18ff */
[----:B------:R-:W-:Y:S01]  /*08f0*/  IMAD R40, R69, 0x4, R38 ;  /* 0x0000000445287824 */ /* 0x000fe200078e0226 */
[----:B------:R-:W-:Y:S01]  /*0900*/  LOP3.LUT R15, R17, R62, RZ, 0x3c, !PT ;  /* 0x0000003e110f7212 */ /* 0x000fe200078e3cff */
[----:B------:R-:W-:Y:S01]  /*0910*/  IMAD R14, R14, 0x20, R5 ;  /* 0x000000200e0e7824 */ /* 0x000fe200078e0205 */
[----:B------:R-:W-:Y:S01]  /*0920*/  SHF.R.U32.HI R5, RZ, 0x7, R0 ;  /* 0x00000007ff057819 */ /* 0x000fe20000011600 */
[----:B------:R-:W-:-:S02]  /*0930*/  IMAD R42, R69, 0x4, R40 ;  /* 0x00000004452a7824 */ /* 0x000fc400078e0228 */
[----:B------:R-:W-:Y:S01]  /*0940*/  IMAD R13, R6, 0x100, R13 ;  /* 0x00000100060d7824 */ /* 0x000fe200078e020d */
[----:B------:R-:W-:Y:S01]  /*0950*/  SGXT.U32 R5, R5, 0x1 ;  /* 0x000000010505781a */ /* 0x000fe20000000000 */
[----:B------:R-:W-:Y:S02]  /*0960*/  IMAD R44, R69, 0x4, R42 ;  /* 0x00000004452c7824 */ /* 0x000fe400078e022a */
[----:B------:R-:W-:Y:S02]  /*0970*/  IMAD.SHL.U32 R6, R3, 0x2, RZ ;  /* 0x0000000203067824 */ /* 0x000fe400078e00ff */
[----:B------:R-:W-:Y:S02]  /*0980*/  IMAD R46, R69, 0x4, R44 ;  /* 0x00000004452e7824 */ /* 0x000fe400078e022c */
[----:B------:R-:W-:Y:S01]  /*0990*/  IMAD.HI R3, R3, 0x2, RZ ;  /* 0x0000000203037827 */ /* 0x000fe200078e02ff */
[----:B------:R-:W-:Y:S01]  /*09a0*/  IADD3 R149, P1, P2, R19, UR6, R6 ;  /* 0x0000000613957c10 */ /* 0x000fe2000fa3e006 */
[----:B------:R-:W-:-:S02]  /*09b0*/  USHF.L.U32 UR6, UR4, 0x1, URZ ;  /* 0x0000000104067899 */ /* 0x000fc4000800063f */
[----:B------:R-:W-:Y:S01]  /*09c0*/  IMAD R48, R69, 0x4, R46 ;  /* 0x0000000445307824 */ /* 0x000fe200078e022e */
[----:B------:R-:W-:Y:S01]  /*09d0*/  IADD3.X R29, R16, UR7, R3, P1, P2 ;  /* 0x00000007101d7c10 */ /* 0x000fe20008fe4403 */
[----:B-1----:R-:W-:Y:S01]  /*09e0*/  IMAD R5, R5, R80, RZ ;  /* 0x0000005005057224 */ /* 0x002fe200078e02ff */
[----:B------:R-:W-:Y:S01]  /*09f0*/  UIMAD.WIDE UR4, UR4, 0x2, URZ ;  /* 0x00000002040478a5 */ /* 0x000fe2000f8e023f */
[C---:B------:R-:W-:Y:S01]  /*0a00*/  IMAD R50, R69.reuse, 0x4, R48 ;  /* 0x0000000445327824 */ /* 0x040fe200078e0230 */
[-C--:B------:R-:W-:Y:S01]  /*0a10*/  LEA R212, P3, R22, R149.reuse, 0x1 ;  /* 0x0000009516d47211 */ /* 0x080fe200078608ff */
[----:B------:R-:W-:Y:S01]  /*0a20*/  IMAD R19, R80, 0x2, R5 ;  /* 0x0000000250137824 */ /* 0x000fe200078e0205 */
[----:B------:R-:W-:Y:S01]  /*0a30*/  LEA R210, P4, R26, R149, 0x1 ;  /* 0x000000951ad27211 */ /* 0x000fe200078808ff */
[----:B------:R-:W-:Y:S01]  /*0a40*/  IMAD R52, R69, 0x4, R50 ;  /* 0x0000000445347824 */ /* 0x000fe200078e0232 */
[----:B------:R-:W-:Y:S01]  /*0a50*/  LEA.HI.X.SX32 R213, R22, R29, 0x1, P3 ;  /* 0x0000001d16d57211 */ /* 0x000fe200018f0eff */
[----:B------:R-:W-:Y:S01]  /*0a60*/  IMAD.SHL.U32 R3, R21, 0x2, RZ ;  /* 0x0000000215037824 */ /* 0x000fe200078e00ff */
[----:B------:R-:W-:Y:S01]  /*0a70*/  LEA R23, R80, R19, 0x1 ;  /* 0x0000001350177211 */ /* 0x000fe200078e08ff */
[----:B------:R-:W-:Y:S01]  /*0a80*/  IMAD R54, R69, 0x4, R52 ;  /* 0x0000000445367824 */ /* 0x000fe200078e0234 */
[----:B------:R-:W-:Y:S01]  /*0a90*/  LEA.HI.X.SX32 R211, R26, R29, 0x1, P4 ;  /* 0x0000001d1ad37211 */ /* 0x000fe200020f0eff */
[----:B------:R-:W-:Y:S01]  /*0aa0*/  IMAD.IADD R15, R15, 0x1, R64 ;  /* 0x000000010f0f7824 */ /* 0x000fe200078e0240 */
[----:B--2---:R-:W-:Y:S01]  /*0ab0*/  IADD3 R134, P1, P2, R3, UR6, R134 ;  /* 0x0000000603867c10 */ /* 0x004fe2000fa3e086 */
[C---:B------:R-:W-:Y:S01]  /*0ac0*/  IMAD R56, R69.reuse, 0x4, R54 ;  /* 0x0000000445387824 */ /* 0x040fe200078e0236 */
[-C--:B------:R-:W-:Y:S01]  /*0ad0*/  LEA R206, P3, R30, R149.reuse, 0x1 ;  /* 0x000000951ece7211 */ /* 0x080fe200078608ff */
[----:B------:R-:W-:Y:S01]  /*0ae0*/  IMAD R21, R80, 0x2, R23 ;  /* 0x0000000250157824 */ /* 0x000fe200078e0217 */
[----:B------:R-:W-:Y:S01]  /*0af0*/  IADD3.X R78, R78, UR5, R135, P1, P2 ;  /* 0x000000054e4e7c10 */ /* 0x000fe20008fe4487 */
[C---:B------:R-:W-:Y:S01]  /*0b00*/  IMAD R58, R69.reuse, 0x4, R56 ;  /* 0x00000004453a7824 */ /* 0x040fe200078e0238 */
[-C--:B------:R-:W-:Y:S01]  /*0b10*/  LEA R214, P2, R18, R149.reuse, 0x1 ;  /* 0x0000009512d67211 */ /* 0x080fe200078408ff */
[----:B------:R-:W-:Y:S01]  /*0b20*/  IMAD R25, R80, 0x2, R21 ;  /* 0x0000000250197824 */ /* 0x000fe200078e0215 */
[----:B------:R-:W-:Y:S01]  /*0b30*/  LEA R204, P4, R32, R149, 0x1 ;  /* 0x0000009520cc7211 */ /* 0x000fe200078808ff */
[C---:B------:R-:W-:Y:S01]  /*0b40*/  IMAD R60, R69.reuse, 0x4, R58 ;  /* 0x00000004453c7824 */ /* 0x040fe200078e023a */
[----:B------:R-:W-:Y:S01]  /*0b50*/  LEA.HI.X.SX32 R215, R18, R29, 0x1, P2 ;  /* 0x0000001d12d77211 */ /* 0x000fe200010f0eff */
[----:B------:R-:W-:Y:S01]  /*0b60*/  IMAD R27, R80, 0x2, R25 ;  /* 0x00000002501b7824 */ /* 0x000fe200078e0219 */
[----:B------:R-:W-:Y:S01]  /*0b70*/  LEA R208, P2, R28, R149, 0x1 ;  /* 0x000000951cd07211 */ /* 0x000fe200078408ff */
[C---:B------:R-:W-:Y:S01]  /*0b80*/  IMAD R20, R69.reuse, 0x4, R60 ;  /* 0x0000000445147824 */ /* 0x040fe200078e023c */
[-C--:B------:R-:W-:Y:S01]  /*0b90*/  LEA.HI.X.SX32 R207, R30, R29.reuse, 0x1, P3 ;  /* 0x0000001d1ecf7211 */ /* 0x080fe200018f0eff */
[----:B------:R-:W-:Y:S01]  /*0ba0*/  IMAD R18, R80, 0x2, R27 ;  /* 0x0000000250127824 */ /* 0x000fe200078e021b */
[-C--:B------:R-:W-:Y:S01]  /*0bb0*/  LEA.HI.X.SX32 R209, R28, R29.reuse, 0x1, P2 ;  /* 0x0000001d1cd17211 */ /* 0x080fe200010f0eff */
[----:B------:R-:W-:Y:S01]  /*0bc0*/  UMOV UR4, URZ ;  /* 0x0000003f00047c82 */ /* 0x000fe20008000000 */
[----:B------:R-:W-:Y:S01]  /*0bd0*/  LEA R62, R69, R20, 0x2 ;  /* 0x00000014453e7211 */ /* 0x000fe200078e10ff */
[----:B------:R-:W-:Y:S01]  /*0be0*/  IMAD R22, R80, 0x2, R18 ;  /* 0x0000000250167824 */ /* 0x000fe200078e0212 */
[----:B------:R-:W-:-:S02]  /*0bf0*/  LEA.HI.X.SX32 R205, R32, R29, 0x1, P4 ;  /* 0x0000001d20cd7211 */ /* 0x000fc400020f0eff */
[-C--:B------:R-:W-:Y:S01]  /*0c00*/  LEA R202, P2, R34, R149.reuse, 0x1 ;  /* 0x0000009522ca7211 */ /* 0x080fe200078408ff */
[C---:B------:R-:W-:Y:S01]  /*0c10*/  IMAD R64, R69.reuse, 0x4, R62 ;  /* 0x0000000445407824 */ /* 0x040fe200078e023e */
[-C--:B------:R-:W-:Y:S02]  /*0c20*/  LEA R200, P3, R36, R149.reuse, 0x1 ;  /* 0x0000009524c87211 */ /* 0x080fe400078608ff */
[----:B------:R-:W-:Y:S01]  /*0c30*/  LEA R198, P4, R38, R149, 0x1 ;  /* 0x0000009526c67211 */ /* 0x000fe200078808ff */
[C---:B------:R-:W-:Y:S01]  /*0c40*/  IMAD R66, R69.reuse, 0x4, R64 ;  /* 0x0000000445427824 */ /* 0x040fe200078e0240 */
[-C--:B------:R-:W-:Y:S02]  /*0c50*/  LEA.HI.X.SX32 R203, R34, R29.reuse, 0x1, P2 ;  /* 0x0000001d22cb7211 */ /* 0x080fe400010f0eff */
[-C--:B------:R-:W-:Y:S01]  /*0c60*/  LEA.HI.X.SX32 R201, R36, R29.reuse, 0x1, P3 ;  /* 0x0000001d24c97211 */ /* 0x080fe200018f0eff */
[----:B------:R-:W-:Y:S01]  /*0c70*/  IMAD R68, R69, 0x4, R66 ;  /* 0x0000000445447824 */ /* 0x000fe200078e0242 */
[----:B------:R-:W-:-:S02]  /*0c80*/  LEA.HI.X.SX32 R199, R38, R29, 0x1, P4 ;  /* 0x0000001d26c77211 */ /* 0x000fc400020f0eff */
[-C--:B------:R-:W-:Y:S02]  /*0c90*/  LEA R196, P2, R40, R149.reuse, 0x1 ;  /* 0x0000009528c47211 */ /* 0x080fe400078408ff */
[C---:B------:R-:W-:Y:S02]  /*0ca0*/  LEA R70, R69.reuse, R68, 0x2 ;  /* 0x0000004445467211 */ /* 0x040fe400078e10ff */
[-C--:B------:R-:W-:Y:S02]  /*0cb0*/  LEA R194, P3, R42, R149.reuse, 0x1 ;  /* 0x000000952ac27211 */ /* 0x080fe400078608ff */
[-C--:B------:R-:W-:Y:S01]  /*0cc0*/  LEA R192, P4, R44, R149.reuse, 0x1 ;  /* 0x000000952cc07211 */ /* 0x080fe200078808ff */
[C---:B------:R-:W-:Y:S01]  /*0cd0*/  IMAD R72, R69.reuse, 0x4, R70 ;  /* 0x0000000445487824 */ /* 0x040fe200078e0246 */
[----:B------:R-:W-:Y:S02]  /*0ce0*/  LEA R184, P5, R52, R149, 0x1 ;  /* 0x0000009534b87211 */ /* 0x000fe400078a08ff */
[-C--:B------:R-:W-:Y:S01]  /*0cf0*/  LEA.HI.X.SX32 R197, R40, R29.reuse, 0x1, P2 ;  /* 0x0000001d28c57211 */ /* 0x080fe200010f0eff */
[----:B------:R-:W-:Y:S01]  /*0d00*/  IMAD R6, R69, 0x4, R72 ;  /* 0x0000000445067824 */ /* 0x000fe200078e0248 */
[----:B------:R-:W-:-:S02]  /*0d10*/  LEA.HI.X.SX32 R195, R42, R29, 0x1, P3 ;  /* 0x0000001d2ac37211 */ /* 0x000fc400018f0eff */
[----:B------:R-:W-:Y:S01]  /*0d20*/  LEA.HI.X.SX32 R193, R44, R29, 0x1, P4 ;  /* 0x0000001d2cc17211 */ /* 0x000fe200020f0eff */
[C---:B------:R-:W-:Y:S01]  /*0d30*/  IMAD R16, R69.reuse, 0x4, R6 ;  /* 0x0000000445107824 */ /* 0x040fe200078e0206 */
[-C--:B------:R-:W-:Y:S02]  /*0d40*/  LEA R190, P2, R46, R149.reuse, 0x1 ;  /* 0x000000952ebe7211 */ /* 0x080fe400078408ff */
[-C--:B------:R-:W-:Y:S01]  /*0d50*/  LEA R188, P3, R48, R149.reuse, 0x1 ;  /* 0x0000009530bc7211 */ /* 0x080fe200078608ff */
[C---:B------:R-:W-:Y:S01]  /*0d60*/  IMAD R74, R69.reuse, 0x4, R16 ;  /* 0x00000004454a7824 */ /* 0x040fe200078e0210 */
[----:B------:R-:W-:Y:S02]  /*0d70*/  LEA R186, P4, R50, R149, 0x1 ;  /* 0x0000009532ba7211 */ /* 0x000fe400078808ff */
[----:B------:R-:W-:Y:S01]  /*0d80*/  LEA R26, R80, R22, 0x1 ;  /* 0x00000016501a7211 */ /* 0x000fe200078e08ff */
[----:B------:R-:W-:Y:S01]  /*0d90*/  IMAD R76, R69, 0x4, R74 ;  /* 0x00000004454c7824 */ /* 0x000fe200078e024a */
[----:B------:R-:W-:-:S02]  /*0da0*/  LEA.HI.X.SX32 R185, R52, R29, 0x1, P5 ;  /* 0x0000001d34b97211 */ /* 0x000fc400028f0eff */
[----:B------:R-:W-:Y:S01]  /*0db0*/  LEA R172, P5, R60, R149, 0x1 ;  /* 0x000000953cac7211 */ /* 0x000fe200078a08ff */
[----:B------:R-:W-:Y:S01]  /*0dc0*/  IMAD R35, R80, 0x2, R26 ;  /* 0x0000000250237824 */ /* 0x000fe200078e021a */
[-C--:B------:R-:W-:Y:S01]  /*0dd0*/  LEA.HI.X.SX32 R191, R46, R29.reuse, 0x1, P2 ;  /* 0x0000001d2ebf7211 */ /* 0x080fe200010f0eff */
[----:B------:R-:W-:Y:S01]  /*0de0*/  IMAD R3, R69, 0x4, R76 ;  /* 0x0000000445037824 */ /* 0x000fe200078e024c */
[-C--:B------:R-:W-:Y:S01]  /*0df0*/  LEA.HI.X.SX32 R189, R48, R29.reuse, 0x1, P3 ;  /* 0x0000001d30bd7211 */ /* 0x080fe200018f0eff */
[----:B------:R-:W-:Y:S01]  /*0e00*/  IMAD R37, R80, 0x2, R35 ;  /* 0x0000000250257824 */ /* 0x000fe200078e0223 */
[----:B------:R-:W-:Y:S02]  /*0e10*/  LEA.HI.X.SX32 R187, R50, R29, 0x1, P4 ;  /* 0x0000001d32bb7211 */ /* 0x000fe400020f0eff */
[-C--:B------:R-:W-:Y:S01]  /*0e20*/  LEA R178, P2, R54, R149.reuse, 0x1 ;  /* 0x0000009536b27211 */ /* 0x080fe200078408ff */
[----:B------:R-:W-:Y:S01]  /*0e30*/  IMAD R39, R80, 0x2, R37 ;  /* 0x0000000250277824 */ /* 0x000fe200078e0225 */
[----:B------:R-:W-:-:S02]  /*0e40*/  LEA R176, P3, R56, R149, 0x1 ;  /* 0x0000009538b07211 */ /* 0x000fc400078608ff */
[----:B------:R-:W-:Y:S01]  /*0e50*/  LEA R174, P4, R58, R149, 0x1 ;  /* 0x000000953aae7211 */ /* 0x000fe200078808ff */
[----:B------:R-:W-:Y:S01]  /*0e60*/  IMAD R41, R80, 0x2, R39 ;  /* 0x0000000250297824 */ /* 0x000fe200078e0227 */
[----:B------:R-:W-:Y:S02]  /*0e70*/  LEA.HI.X.SX32 R173, R60, R29, 0x1, P5 ;  /* 0x0000001d3cad7211 */ /* 0x000fe400028f0eff */
[----:B------:R-:W-:Y:S02]  /*0e80*/  LEA R164, P5, R66, R149, 0x1 ;  /* 0x0000009542a47211 */ /* 0x000fe400078a08ff */
[-C--:B------:R-:W-:Y:S02]  /*0e90*/  LEA.HI.X.SX32 R179, R54, R29.reuse, 0x1, P2 ;  /* 0x0000001d36b37211 */ /* 0x080fe400010f0eff */
[-C--:B------:R-:W-:Y:S02]  /*0ea0*/  LEA.HI.X.SX32 R177, R56, R29.reuse, 0x1, P3 ;  /* 0x0000001d38b17211 */ /* 0x080fe400018f0eff */
[----:B------:R-:W-:-:S02]  /*0eb0*/  LEA.HI.X.SX32 R175, R58, R29, 0x1, P4 ;  /* 0x0000001d3aaf7211 */ /* 0x000fc400020f0eff */
[-C--:B------:R-:W-:Y:S02]  /*0ec0*/  LEA R170, P2, R20, R149.reuse, 0x1 ;  /* 0x0000009514aa7211 */ /* 0x080fe400078408ff */
[-C--:B------:R-:W-:Y:S02]  /*0ed0*/  LEA R168, P3, R62, R149.reuse, 0x1 ;  /* 0x000000953ea87211 */ /* 0x080fe400078608ff */
[----:B------:R-:W-:Y:S02]  /*0ee0*/  LEA R166, P4, R64, R149, 0x1 ;  /* 0x0000009540a67211 */ /* 0x000fe400078808ff */
[----:B------:R-:W-:Y:S02]  /*0ef0*/  LEA.HI.X.SX32 R165, R66, R29, 0x1, P5 ;  /* 0x0000001d42a57211 */ /* 0x000fe400028f0eff */
[----:B------:R-:W-:Y:S02]  /*0f00*/  LEA R156, P5, R6, R149, 0x1 ;  /* 0x00000095069c7211 */ /* 0x000fe400078a08ff */
[----:B------:R-:W-:-:S02]  /*0f10*/  LEA.HI.X.SX32 R171, R20, R29, 0x1, P2 ;  /* 0x0000001d14ab7211 */ /* 0x000fc400010f0eff */
[-C--:B------:R-:W-:Y:S02]  /*0f20*/  LEA.HI.X.SX32 R169, R62, R29.reuse, 0x1, P3 ;  /* 0x0000001d3ea97211 */ /* 0x080fe400018f0eff */
[----:B------:R-:W-:Y:S02]  /*0f30*/  LEA.HI.X.SX32 R167, R64, R29, 0x1, P4 ;  /* 0x0000001d40a77211 */ /* 0x000fe400020f0eff */
[-C--:B------:R-:W-:Y:S02]  /*0f40*/  LEA R162, P2, R68, R149.reuse, 0x1 ;  /* 0x0000009544a27211 */ /* 0x080fe400078408ff */
[-C--:B------:R-:W-:Y:S02]  /*0f50*/  LEA R160, P3, R70, R149.reuse, 0x1 ;  /* 0x0000009546a07211 */ /* 0x080fe400078608ff */
[----:B------:R-:W-:Y:S02]  /*0f60*/  LEA R158, P4, R72, R149, 0x1 ;  /* 0x00000095489e7211 */ /* 0x000fe400078808ff */
[----:B------:R-:W-:-:S02]  /*0f70*/  LEA.HI.X.SX32 R157, R6, R29, 0x1, P5 ;  /* 0x0000001d069d7211 */ /* 0x000fc400028f0eff */
[----:B------:R-:W-:Y:S02]  /*0f80*/  LEA R148, P5, R3, R149, 0x1 ;  /* 0x0000009503947211 */ /* 0x000fe400078a08ff */
[-C--:B------:R-:W-:Y:S02]  /*0f90*/  LEA.HI.X.SX32 R163, R68, R29.reuse, 0x1, P2 ;  /* 0x0000001d44a37211 */ /* 0x080fe400010f0eff */
[-C--:B------:R-:W-:Y:S02]  /*0fa0*/  LEA.HI.X.SX32 R161, R70, R29.reuse, 0x1, P3 ;  /* 0x0000001d46a17211 */ /* 0x080fe400018f0eff */
[----:B------:R-:W-:Y:S02]  /*0fb0*/  LEA.HI.X.SX32 R159, R72, R29, 0x1, P4 ;  /* 0x0000001d489f7211 */ /* 0x000fe400020f0eff */
[----:B------:R-:W-:Y:S02]  /*0fc0*/  CS2R R72, SRZ ;  /* 0x0000000000487805 */ /* 0x000fe4000001ff00 */
[----:B------:R-:W-:-:S02]  /*0fd0*/  LEA R154, P2, R16, R149, 0x1 ;  /* 0x00000095109a7211 */ /* 0x000fc400078408ff */
[-C--:B------:R-:W-:Y:S02]  /*0fe0*/  LEA R152, P3, R74, R149.reuse, 0x1 ;  /* 0x000000954a987211 */ /* 0x080fe400078608ff */
[----:B------:R-:W-:Y:S02]  /*0ff0*/  LEA R150, P4, R76, R149, 0x1 ;  /* 0x000000954c967211 */ /* 0x000fe400078808ff */
[----:B------:R-:W-:Y:S02]  /*1000*/  LEA R146, P1, R5, R134, 0x1 ;  /* 0x0000008605927211 */ /* 0x000fe400078208ff */
[-C--:B------:R-:W-:Y:S01]  /*1010*/  LEA.HI.X.SX32 R149, R3, R29.reuse, 0x1, P5 ;  /* 0x0000001d03957211 */ /* 0x080fe200028f0eff */
[----:B------:R-:W-:Y:S01]  /*1020*/  IMAD R3, R80, 0x2, R41 ;  /* 0x0000000250037824 */ /* 0x000fe200078e0229 */
[----:B------:R-:W-:Y:S02]  /*1030*/  LEA.HI.X.SX32 R147, R5, R78, 0x1, P1 ;  /* 0x0000004e05937211 */ /* 0x000fe400008f0eff */
[----:B------:R-:W-:Y:S01]  /*1040*/  LEA.HI.X.SX32 R153, R74, R29, 0x1, P3 ;  /* 0x0000001d4a997211 */ /* 0x000fe200018f0eff */
[----:B------:R-:W-:Y:S01]  /*1050*/  IMAD R5, R80, 0x2, R3 ;  /* 0x0000000250057824 */ /* 0x000fe200078e0203 */
[----:B------:R-:W-:-:S02]  /*1060*/  LEA R140, P3, R21, R134, 0x1 ;  /* 0x00000086158c7211 */ /* 0x000fc400078608ff */
[----:B------:R-:W-:Y:S02]  /*1070*/  CS2R R74, SRZ ;  /* 0x00000000004a7805 */ /* 0x000fe4000001ff00 */
[----:B------:R-:W-:Y:S02]  /*1080*/  LEA.HI.X.SX32 R155, R16, R29, 0x1, P2 ;  /* 0x0000001d109b7211 */ /* 0x000fe400010f0eff */
[----:B------:R-:W-:Y:S02]  /*1090*/  LEA R6, R80, R5, 0x1 ;  /* 0x0000000550067211 */ /* 0x000fe400078e08ff */
[----:B------:R-:W-:Y:S02]  /*10a0*/  LEA.HI.X.SX32 R141, R21, R78, 0x1, P3 ;  /* 0x0000004e158d7211 */ /* 0x000fe400018f0eff */
[----:B------:R-:W-:Y:S01]  /*10b0*/  LEA R28, P3, R18, R134, 0x1 ;  /* 0x00000086121c7211 */ /* 0x000fe200078608ff */
[----:B------:R-:W-:Y:S01]  /*10c0*/  IMAD R16, R80, 0x2, R6 ;  /* 0x0000000250107824 */ /* 0x000fe200078e0206 */
[----:B------:R-:W-:-:S02]  /*10d0*/  LEA.HI.X.SX32 R151, R76, R29, 0x1, P4 ;  /* 0x0000001d4c977211 */ /* 0x000fc400020f0eff */
[----:B------:R-:W-:Y:S02]  /*10e0*/  CS2R R76, SRZ ;  /* 0x00000000004c7805 */ /* 0x000fe4000001ff00 */
[----:B------:R-:W-:Y:S02]  /*10f0*/  LEA R144, P2, R19, R134, 0x1 ;  /* 0x0000008613907211 */ /* 0x000fe400078408ff */
[----:B------:R-:W-:Y:S01]  /*1100*/  LEA.HI.X.SX32 R29, R18, R78, 0x1, P3 ;  /* 0x0000004e121d7211 */ /* 0x000fe200018f0eff */
[C---:B------:R-:W-:Y:S01]  /*1110*/  IMAD R18, R80.reuse, 0x2, R16 ;  /* 0x0000000250127824 */ /* 0x040fe200078e0210 */
[----:B------:R-:W-:Y:S02]  /*1120*/  LEA R142, P1, R23, R134, 0x1 ;  /* 0x00000086178e7211 */ /* 0x000fe400078208ff */
[-C--:B------:R-:W-:Y:S01]  /*1130*/  LEA.HI.X.SX32 R145, R19, R78.reuse, 0x1, P2 ;  /* 0x0000004e13917211 */ /* 0x080fe200010f0eff */
[----:B------:R-:W-:Y:S01]  /*1140*/  IMAD R19, R80, 0x2, R18 ;  /* 0x0000000250137824 */ /* 0x000fe200078e0212 */
[----:B------:R-:W-:-:S02]  /*1150*/  LEA.HI.X.SX32 R143, R23, R78, 0x1, P1 ;  /* 0x0000004e178f7211 */ /* 0x000fc400008f0eff */
[-C--:B------:R-:W-:Y:S01]  /*1160*/  LEA R138, P1, R25, R134.reuse, 0x1 ;  /* 0x00000086198a7211 */ /* 0x080fe200078208ff */
[C---:B------:R-:W-:Y:S01]  /*1170*/  IMAD R20, R80.reuse, 0x2, R19 ;  /* 0x0000000250147824 */ /* 0x040fe200078e0213 */
[----:B------:R-:W-:Y:S02]  /*1180*/  LEA R136, P2, R27, R134, 0x1 ;  /* 0x000000861b887211 */ /* 0x000fe400078408ff */
[----:B------:R-:W-:Y:S01]  /*1190*/  LEA.HI.X.SX32 R139, R25, R78, 0x1, P1 ;  /* 0x0000004e198b7211 */ /* 0x000fe200008f0eff */
[----:B------:R-:W-:Y:S01]  /*11a0*/  IMAD R21, R80, 0x2, R20 ;  /* 0x0000000250157824 */ /* 0x000fe200078e0214 */
[----:B------:R-:W-:Y:S02]  /*11b0*/  LEA R30, P1, R22, R134, 0x1 ;  /* 0x00000086161e7211 */ /* 0x000fe400078208ff */
[----:B------:R-:W-:Y:S01]  /*11c0*/  LEA.HI.X.SX32 R137, R27, R78, 0x1, P2 ;  /* 0x0000004e1b897211 */ /* 0x000fe200010f0eff */
[----:B------:R-:W-:Y:S01]  /*11d0*/  IMAD.MOV.U32 R27, RZ, RZ, 0x3f800000 ;  /* 0x3f800000ff1b7424 */ /* 0x000fe200078e00ff */
[----:B------:R-:W-:-:S02]  /*11e0*/  LEA R32, P2, R26, R134, 0x1 ;  /* 0x000000861a207211 */ /* 0x000fc400078408ff */
[----:B------:R-:W-:Y:S01]  /*11f0*/  LEA.HI.X.SX32 R31, R22, R78, 0x1, P1 ;  /* 0x0000004e161f7211 */ /* 0x000fe200008f0eff */
[----:B------:R-:W-:Y:S01]  /*1200*/  IMAD R22, R80, 0x2, R21 ;  /* 0x0000000250167824 */ /* 0x000fe200078e0215 */
[-C--:B------:R-:W-:Y:S02]  /*1210*/  LEA R36, P1, R37, R134.reuse, 0x1 ;  /* 0x0000008625247211 */ /* 0x080fe400078208ff */
[----:B------:R-:W-:Y:S02]  /*1220*/  LEA R34, P3, R35, R134, 0x1 ;  /* 0x0000008623227211 */ /* 0x000fe400078608ff */
[----:B------:R-:W-:Y:S01]  /*1230*/  LEA.HI.X.SX32 R33, R26, R78, 0x1, P2 ;  /* 0x0000004e1a217211 */ /* 0x000fe200010f0eff */
[----:B------:R-:W-:Y:S01]  /*1240*/  IMAD.MOV.U32 R26, RZ, RZ, 0x3f800000 ;  /* 0x3f800000ff1a7424 */ /* 0x000fe200078e00ff */
[----:B------:R-:W-:Y:S02]  /*1250*/  LEA R38, P2, R39, R134, 0x1 ;  /* 0x0000008627267211 */ /* 0x000fe400078408ff */
[----:B------:R-:W-:-:S02]  /*1260*/  LEA.HI.X.SX32 R37, R37, R78, 0x1, P1 ;  /* 0x0000004e25257211 */ /* 0x000fc400008f0eff */
[----:B------:R-:W-:Y:S02]  /*1270*/  LEA R42, P1, R3, R134, 0x1 ;  /* 0x00000086032a7211 */ /* 0x000fe400078208ff */
[----:B------:R-:W-:Y:S02]  /*1280*/  LEA R23, R80, R22, 0x1 ;  /* 0x0000001650177211 */ /* 0x000fe400078e08ff */
[----:B------:R-:W-:Y:S02]  /*1290*/  LEA.HI.X.SX32 R35, R35, R78, 0x1, P3 ;  /* 0x0000004e23237211 */ /* 0x000fe400018f0eff */
[----:B------:R-:W-:Y:S02]  /*12a0*/  LEA R40, P3, R41, R134, 0x1 ;  /* 0x0000008629287211 */ /* 0x000fe400078608ff */
[----:B------:R-:W-:Y:S02]  /*12b0*/  LEA.HI.X.SX32 R39, R39, R78, 0x1, P2 ;  /* 0x0000004e27277211 */ /* 0x000fe400010f0eff */
[----:B------:R-:W-:-:S02]  /*12c0*/  LEA R44, P2, R5, R134, 0x1 ;  /* 0x00000086052c7211 */ /* 0x000fc400078408ff */
[-C--:B------:R-:W-:Y:S01]  /*12d0*/  LEA.HI.X.SX32 R43, R3, R78.reuse, 0x1, P1 ;  /* 0x0000004e032b7211 */ /* 0x080fe200008f0eff */
[----:B------:R-:W-:Y:S01]  /*12e0*/  IMAD R3, R80, 0x2, R23 ;  /* 0x0000000250037824 */ /* 0x000fe200078e0217 */
[----:B------:R-:W-:Y:S02]  /*12f0*/  LEA.HI.X.SX32 R41, R41, R78, 0x1, P3 ;  /* 0x0000004e29297211 */ /* 0x000fe400018f0eff */
[----:B------:R-:W-:Y:S02]  /*1300*/  LEA R46, P3, R6, R134, 0x1 ;  /* 0x00000086062e7211 */ /* 0x000fe400078608ff */
[-C--:B------:R-:W-:Y:S01]  /*1310*/  LEA.HI.X.SX32 R45, R5, R78.reuse, 0x1, P2 ;  /* 0x0000004e052d7211 */ /* 0x080fe200010f0eff */
[----:B------:R-:W-:Y:S01]  /*1320*/  IMAD R5, R80, 0x2, R3 ;  /* 0x0000000250057824 */ /* 0x000fe200078e0203 */
[----:B------:R-:W-:Y:S02]  /*1330*/  LEA.HI.X.SX32 R47, R6, R78, 0x1, P3 ;  /* 0x0000004e062f7211 */ /* 0x000fe400018f0eff */
[-C--:B------:R-:W-:Y:S01]  /*1340*/  LEA R48, P1, R16, R134.reuse, 0x1 ;  /* 0x0000008610307211 */ /* 0x080fe200078208ff */
[----:B------:R-:W-:Y:S01]  /*1350*/  IMAD R6, R80, 0x2, R5 ;  /* 0x0000000250067824 */ /* 0x000fe200078e0205 */
[----:B------:R-:W-:-:S02]  /*1360*/  LEA R50, P2, R18, R134, 0x1 ;  /* 0x0000008612327211 */ /* 0x000fc400078408ff */
[-C--:B------:R-:W-:Y:S01]  /*1370*/  LEA.HI.X.SX32 R49, R16, R78.reuse, 0x1, P1 ;  /* 0x0000004e10317211 */ /* 0x080fe200008f0eff */
[----:B------:R-:W-:Y:S01]  /*1380*/  IMAD R16, R80, 0x2, R6 ;  /* 0x0000000250107824 */ /* 0x000fe200078e0206 */
[----:B------:R-:W-:Y:S02]  /*1390*/  LEA.HI.X.SX32 R51, R18, R78, 0x1, P2 ;  /* 0x0000004e12337211 */ /* 0x000fe400010f0eff */
[-C--:B------:R-:W-:Y:S01]  /*13a0*/  LEA R52, P3, R19, R134.reuse, 0x1 ;  /* 0x0000008613347211 */ /* 0x080fe200078608ff */
[C---:B------:R-:W-:Y:S01]  /*13b0*/  IMAD R18, R80.reuse, 0x2, R16 ;  /* 0x0000000250127824 */ /* 0x040fe200078e0210 */
[----:B------:R-:W-:Y:S02]  /*13c0*/  LEA R56, P2, R21, R134, 0x1 ;  /* 0x0000008615387211 */ /* 0x000fe400078408ff */
[----:B------:R-:W-:Y:S01]  /*13d0*/  LEA.HI.X.SX32 R53, R19, R78, 0x1, P3 ;  /* 0x0000004e13357211 */ /* 0x000fe200018f0eff */
[----:B------:R-:W-:Y:S01]  /*13e0*/  IMAD R19, R80, 0x2, R18 ;  /* 0x0000000250137824 */ /* 0x000fe200078e0212 */
[----:B------:R-:W-:-:S02]  /*13f0*/  LEA R54, P1, R20, R134, 0x1 ;  /* 0x0000008614367211 */ /* 0x000fc400078208ff */
[----:B------:R-:W-:Y:S02]  /*1400*/  LEA.HI.X.SX32 R57, R21, R78, 0x1, P2 ;  /* 0x0000004e15397211 */ /* 0x000fe400010f0eff */
[-C--:B------:R-:W-:Y:S02]  /*1410*/  LEA R58, P3, R22, R134.reuse, 0x1 ;  /* 0x00000086163a7211 */ /* 0x080fe400078608ff */
[----:B------:R-:W-:Y:S02]  /*1420*/  LEA R62, P2, R3, R134, 0x1 ;  /* 0x00000086033e7211 */ /* 0x000fe400078408ff */
[-C--:B------:R-:W-:Y:S02]  /*1430*/  LEA.HI.X.SX32 R55, R20, R78.reuse, 0x1, P1 ;  /* 0x0000004e14377211 */ /* 0x080fe400008f0eff */
[----:B------:R-:W-:Y:S02]  /*1440*/  LEA.HI.X.SX32 R59, R22, R78, 0x1, P3 ;  /* 0x0000004e163b7211 */ /* 0x000fe400018f0eff */
[----:B------:R-:W-:-:S02]  /*1450*/  LEA R60, P1, R23, R134, 0x1 ;  /* 0x00000086173c7211 */ /* 0x000fc400078208ff */
[----:B------:R-:W-:Y:S02]  /*1460*/  LEA.HI.X.SX32 R63, R3, R78, 0x1, P2 ;  /* 0x0000004e033f7211 */ /* 0x000fe400010f0eff */
[----:B------:R-:W-:Y:S02]  /*1470*/  LEA R64, P3, R5, R134, 0x1 ;  /* 0x0000008605407211 */ /* 0x000fe400078608ff */
[C---:B------:R-:W-:Y:S02]  /*1480*/  LEA R3, R80.reuse, R19, 0x1 ;  /* 0x0000001350037211 */ /* 0x040fe400078e08ff */
[-C--:B------:R-:W-:Y:S02]  /*1490*/  LEA.HI.X.SX32 R61, R23, R78.reuse, 0x1, P1 ;  /* 0x0000004e173d7211 */ /* 0x080fe400008f0eff */
[----:B------:R-:W-:Y:S01]  /*14a0*/  LEA.HI.X.SX32 R65, R5, R78, 0x1, P3 ;  /* 0x0000004e05417211 */ /* 0x000fe200018f0eff */
[----:B------:R-:W-:Y:S01]  /*14b0*/  IMAD R5, R80, 0x2, R3 ;  /* 0x0000000250057824 */ /* 0x000fe200078e0203 */
[----:B------:R-:W-:-:S02]  /*14c0*/  LEA R66, P1, R6, R134, 0x1 ;  /* 0x0000008606427211 */ /* 0x000fc400078208ff */
[-C--:B------:R-:W-:Y:S02]  /*14d0*/  LEA R68, P2, R16, R134.reuse, 0x1 ;  /* 0x0000008610447211 */ /* 0x080fe400078408ff */
[----:B------:R-:W-:Y:S02]  /*14e0*/  LEA R70, P3, R18, R134, 0x1 ;  /* 0x0000008612467211 */ /* 0x000fe400078608ff */
[-C--:B------:R-:W-:Y:S01]  /*14f0*/  LEA.HI.X.SX32 R67, R6, R78.reuse, 0x1, P1 ;  /* 0x0000004e06437211 */ /* 0x080fe200008f0eff */
[----:B------:R-:W-:Y:S01]  /*1500*/  IMAD R6, R80, 0x2, R5 ;  /* 0x0000000250067824 */ /* 0x000fe200078e0205 */
[-C--:B------:R-:W-:Y:S02]  /*1510*/  LEA.HI.X.SX32 R69, R16, R78.reuse, 0x1, P2 ;  /* 0x0000004e10457211 */ /* 0x080fe400010f0eff */
[----:B------:R-:W-:Y:S01]  /*1520*/  LEA.HI.X.SX32 R71, R18, R78, 0x1, P3 ;  /* 0x0000004e12477211 */ /* 0x000fe200018f0eff */
[----:B------:R-:W-:Y:S01]  /*1530*/  IMAD.MOV.U32 R18, RZ, RZ, RZ ;  /* 0x000000ffff127224 */ /* 0x000fe200078e00ff */
[----:B------:R-:W-:-:S02]  /*1540*/  LEA R128, P1, R19, R134, 0x1 ;  /* 0x0000008613807211 */ /* 0x000fc400078208ff */
[-C--:B------:R-:W-:Y:S02]  /*1550*/  LEA R130, P2, R3, R134.reuse, 0x1 ;  /* 0x0000008603827211 */ /* 0x080fe400078408ff */
[-C--:B------:R-:W-:Y:S02]  /*1560*/  LEA R132, P3, R5, R134.reuse, 0x1 ;  /* 0x0000008605847211 */ /* 0x080fe400078608ff */
[C---:B------:R-:W-:Y:S02]  /*1570*/  LEA R134, P4, R6.reuse, R134, 0x1 ;  /* 0x0000008606867211 */ /* 0x040fe400078808ff */
[----:B------:R-:W-:Y:S02]  /*1580*/  LOP3.LUT R16, R17, 0x10, R0, 0x78, !PT ;  /* 0x0000001011107812 */ /* 0x000fe400078e7800 */
[-C--:B------:R-:W-:Y:S02]  /*1590*/  LEA.HI.X.SX32 R129, R19, R78.reuse, 0x1, P1 ;  /* 0x0000004e13817211 */ /* 0x080fe400008f0eff */
[-C--:B------:R-:W-:Y:S01]  /*15a0*/  LEA.HI.X.SX32 R131, R3, R78.reuse, 0x1, P2 ;  /* 0x0000004e03837211 */ /* 0x080fe200010f0eff */
[----:B------:R-:W-:Y:S01]  /*15b0*/  IMAD.MOV.U32 R3, RZ, RZ, RZ ;  /* 0x000000ffff037224 */ /* 0x000fe200078e00ff */
[-C--:B------:R-:W-:Y:S01]  /*15c0*/  LEA.HI.X.SX32 R133, R5, R78.reuse, 0x1, P3 ;  /* 0x0000004e05857211 */ /* 0x080fe200018f0eff */
[----:B------:R-:W-:Y:S01]  /*15d0*/  IMAD.MOV.U32 R5, RZ, RZ, 0x3f800000 ;  /* 0x3f800000ff057424 */ /* 0x000fe200078e00ff */
[----:B------:R-:W-:Y:S01]  /*15e0*/  LEA.HI.X.SX32 R135, R6, R78, 0x1, P4 ;  /* 0x0000004e06877211 */ /* 0x000fe200020f0eff */
[----:B------:R-:W-:Y:S01]  /*15f0*/  IMAD.MOV.U32 R6, RZ, RZ, 0x3f800000 ;  /* 0x3f800000ff067424 */ /* 0x000fe200078e00ff */
[----:B------:R-:W-:-:S02]  /*1600*/  LOP3.LUT R22, R24, 0x20, RZ, 0x3c, !PT ;  /* 0x0000002018167812 */ /* 0x000fc400078e3cff */
[----:B------:R-:W-:Y:S02]  /*1610*/  CS2R R78, SRZ ;  /* 0x00000000004e7805 */ /* 0x000fe4000001ff00 */
[----:B------:R-:W-:Y:S02]  /*1620*/  LOP3.LUT R23, R24, 0x40, RZ, 0x3c, !PT ;  /* 0x0000004018177812 */ /* 0x000fe400078e3cff */
[C---:B------:R-:W-:Y:S02]  /*1630*/  LOP3.LUT R25, R16.reuse, 0x20, RZ, 0x3c, !PT ;  /* 0x0000002010197812 */ /* 0x040fe400078e3cff */
[----:B------:R-:W-:Y:S02]  /*1640*/  LOP3.LUT R17, R16, 0x40, RZ, 0x3c, !PT ;  /* 0x0000004010117812 */ /* 0x000fe400078e3cff */
[----:B------:R-:W-:Y:S02]  /*1650*/  LOP3.LUT P1, RZ, R0, 0x7, RZ, 0xc0, !PT ;  /* 0x0000000700ff7812 */ /* 0x000fe4000782c0ff */
[----:B------:R-:W-:-:S02]  /*1660*/  LOP3.LUT R24, R24, 0x60, RZ, 0x3c, !PT ;  /* 0x0000006018187812 */ /* 0x000fc400078e3cff */
[----:B------:R-:W-:Y:S02]  /*1670*/  LOP3.LUT R16, R16, 0x60, RZ, 0x3c, !PT ;  /* 0x0000006010107812 */ /* 0x000fe400078e3cff */
[----:B------:R-:W-:Y:S02]  /*1680*/  LOP3.LUT R19, R12, 0x40, RZ, 0x3c, !PT ;  /* 0x000000400c137812 */ /* 0x000fe400078e3cff */
[----:B------:R-:W-:Y:S02]  /*1690*/  LOP3.LUT R20, R14, 0x20, RZ, 0x3c, !PT ;  /* 0x000000200e147812 */ /* 0x000fe400078e3cff */
[----:B------:R-:W-:-:S07]  /*16a0*/  LOP3.LUT R21, R13, 0x40, RZ, 0x3c, !PT ;  /* 0x000000400d157812 */ /* 0x000fce00078e3cff */
.L_x_9:
[----:B------:R-:W-:-:S04]  /*16b0*/  IMAD.WIDE R80, R18, 0x2, R214 ;  /* 0x0000000212507825 */ /* 0x000fc800078e02d6 */
[C---:B------:R-:W-:Y:S01]  /*16c0*/  IMAD.WIDE R82, R18.reuse, 0x2, R212 ;  /* 0x0000000212527825 */ /* 0x040fe200078e02d4 */
[----:B------:R0:W2:Y:S03]  /*16d0*/  LDG.E.U16 R100, desc[UR10][R80.64] ;  /* 0x0000000a50647981 */ /* 0x0000a6000c1e1500 */
[C---:B------:R-:W-:Y:S01]  /*16e0*/  IMAD.WIDE R90, R18.reuse, 0x2, R204 ;  /* 0x00000002125a7825 */ /* 0x040fe200078e02cc */
[----:B------:R1:W3:Y:S03]  /*16f0*/  LDG.E.U16 R101, desc[UR10][R82.64] ;  /* 0x0000000a52657981 */ /* 0x0002e6000c1e1500 */
[C---:B------:R-:W-:Y:S01]  /*1700*/  IMAD.WIDE R84, R18.reuse, 0x2, R210 ;  /* 0x0000000212547825 */ /* 0x040fe200078e02d2 */
[----:B------:R4:W5:Y:S03]  /*1710*/  LDG.E.U16 R105, desc[UR10][R90.64] ;  /* 0x0000000a5a697981 */ /* 0x000966000c1e1500 */
[C---:B------:R-:W-:Y:S01]  /*1720*/  IMAD.WIDE R86, R18.reuse, 0x2, R208 ;  /* 0x0000000212567825 */ /* 0x040fe200078e02d0 */
[----:B------:R4:W3:Y:S03]  /*1730*/  LDG.E.U16 R102, desc[UR10][R84.64] ;  /* 0x0000000a54667981 */ /* 0x0008e6000c1e1500 */
[C---:B------:R-:W-:Y:S01]  /*1740*/  IMAD.WIDE R88, R18.reuse, 0x2, R206 ;  /* 0x0000000212587825 */ /* 0x040fe200078e02ce */
[----:B------:R4:W5:Y:S03]  /*1750*/  LDG.E.U16 R103, desc[UR10][R86.64] ;  /* 0x0000000a56677981 */ /* 0x000966000c1e1500 */
[C---:B0-----:R-:W-:Y:S01]  /*1760*/  IMAD.WIDE R80, R18.reuse, 0x2, R200 ;  /* 0x0000000212507825 */ /* 0x041fe200078e02c8 */
[----:B------:R0:W5:Y:S03]  /*1770*/  LDG.E.U16 R104, desc[UR10][R88.64] ;  /* 0x0000000a58687981 */ /* 0x000166000c1e1500 */
[C---:B-1----:R-:W-:Y:S01]  /*1780*/  IMAD.WIDE R82, R18.reuse, 0x2, R198 ;  /* 0x0000000212527825 */ /* 0x042fe200078e02c6 */
[----:B------:R1:W5:Y:S03]  /*1790*/  LDG.E.U16 R114, desc[UR10][R80.64] ;  /* 0x0000000a50727981 */ /* 0x000366000c1e1500 */
[C---:B------:R-:W-:Y:S01]  /*17a0*/  IMAD.WIDE R106, R18.reuse, 0x2, R202 ;  /* 0x00000002126a7825 */ /* 0x040fe200078e02ca */
[----:B------:R1:W5:Y:S03]  /*17b0*/  LDG.E.U16 R115, desc[UR10][R82.64] ;  /* 0x0000000a52737981 */ /* 0x000366000c1e1500 */
[----:B------:R-:W-:-:S02]  /*17c0*/  IMAD.WIDE R92, R18, 0x2, R196 ;  /* 0x00000002125c7825 */ /* 0x000fc400078e02c4 */
[----:B------:R-:W5:Y:S02]  /*17d0*/  LDG.E.U16 R106, desc[UR10][R106.64] ;  /* 0x0000000a6a6a7981 */ /* 0x000f64000c1e1500 */
[C---:B------:R-:W-:Y:S02]  /*17e0*/  IMAD.WIDE R94, R18.reuse, 0x2, R194 ;  /* 0x00000002125e7825 */ /* 0x040fe400078e02c2 */
[----:B------:R-:W5:Y:S02]  /*17f0*/  LDG.E.U16 R116, desc[UR10][R92.64] ;  /* 0x0000000a5c747981 */ /* 0x000f64000c1e1500 */
[C---:B------:R-:W-:Y:S02]  /*1800*/  IMAD.WIDE R96, R18.reuse, 0x2, R192 ;  /* 0x0000000212607825 */ /* 0x040fe400078e02c0 */
[----:B------:R-:W5:Y:S02]  /*1810*/  LDG.E.U16 R117, desc[UR10][R94.64] ;  /* 0x0000000a5e757981 */ /* 0x000f64000c1e1500 */
[----:B----4-:R-:W-:-:S02]  /*1820*/  IMAD.WIDE R90, R18, 0x2, R184 ;  /* 0x00000002125a7825 */ /* 0x010fc400078e02b8 */
[----:B------:R-:W4:Y:S02]  /*1830*/  LDG.E.U16 R118, desc[UR10][R96.64] ;  /* 0x0000000a60767981 */ /* 0x000f24000c1e1500 */
[C---:B------:R-:W-:Y:S02]  /*1840*/  IMAD.WIDE R84, R18.reuse, 0x2, R190 ;  /* 0x0000000212547825 */ /* 0x040fe400078e02be */
[----:B------:R1:W4:Y:S02]  /*1850*/  LDG.E.U16 R121, desc[UR10][R90.64] ;  /* 0x0000000a5a797981 */ /* 0x000324000c1e1500 */
[C---:B------:R-:W-:Y:S02]  /*1860*/  IMAD.WIDE R86, R18.reuse, 0x2, R188 ;  /* 0x0000000212567825 */ /* 0x040fe400078e02bc */
[----:B------:R-:W4:Y:S02]  /*1870*/  LDG.E.U16 R107, desc[UR10][R84.64] ;  /* 0x0000000a546b7981 */ /* 0x000f24000c1e1500 */
[----:B0-----:R-:W-:-:S02]  /*1880*/  IMAD.WIDE R88, R18, 0x2, R186 ;  /* 0x0000000212587825 */ /* 0x001fc400078e02ba */
[----:B------:R-:W4:Y:S02]  /*1890*/  LDG.E.U16 R119, desc[UR10][R86.64] ;  /* 0x0000000a56777981 */ /* 0x000f24000c1e1500 */
[C---:B------:R-:W-:Y:S02]  /*18a0*/  IMAD.WIDE R98, R18.reuse, 0x2, R178 ;  /* 0x0000000212627825 */ /* 0x040fe400078e02b2 */
[----:B------:R-:W4:Y:S02]  /*18b0*/  LDG.E.U16 R120, desc[UR10][R88.64] ;  /* 0x0000000a58787981 */ /* 0x000f24000c1e1500 */
[C---:B-1----:R-:W-:Y:S02]  /*18c0*/  IMAD.WIDE R80, R18.reuse, 0x2, R176 ;  /* 0x0000000212507825 */ /* 0x042fe400078e02b0 */
[----:B------:R0:W4:Y:S02]  /*18d0*/  LDG.E.U16 R122, desc[UR10][R98.64] ;  /* 0x0000000a627a7981 */ /* 0x000124000c1e1500 */
[----:B------:R-:W-:-:S02]  /*18e0*/  IMAD.WIDE R82, R18, 0x2, R174 ;  /* 0x0000000212527825 */ /* 0x000fc400078e02ae */
[----:B------:R1:W4:Y:S02]  /*18f0*/  LDG.E.U16 R123, desc[UR10][R80.64] ;  /* 0x0000000a507b7981 */ /* 0x000324000c1e1500 */
[C---:B------:R-:W-:Y:S02]  /*1900*/  IMAD.WIDE R108, R18.reuse, 0x2, R172 ;  /* 0x00000002126c7825 */ /* 0x040fe400078e02ac */
[----:B------:R1:W4:Y:S02]  /*1910*/  LDG.E.U16 R124, desc[UR10][R82.64] ;  /* 0x0000000a527c7981 */ /* 0x000324000c1e1500 */
[C---:B------:R-:W-:Y:S02]  /*1920*/  IMAD.WIDE R110, R18.reuse, 0x2, R170 ;  /* 0x00000002126e7825 */ /* 0x040fe400078e02aa */
[----:B------:R-:W4:Y:S02]  /*1930*/  LDG.E.U16 R108, desc[UR10][R108.64] ;  /* 0x0000000a6c6c7981 */ /* 0x000f24000c1e1500 */
[----:B------:R-:W-:-:S02]  /*1940*/  IMAD.WIDE R112, R18, 0x2, R166 ;  /* 0x0000000212707825 */ /* 0x000fc400078e02a6 */
[----:B------:R-:W4:Y:S02]  /*1950*/  LDG.E.U16 R110, desc[UR10][R110.64] ;  /* 0x0000000a6e6e7981 */ /* 0x000f24000c1e1500 */
[C---:B------:R-:W-:Y:S02]  /*1960*/  IMAD.WIDE R90, R18.reuse, 0x2, R162 ;  /* 0x00000002125a7825 */ /* 0x040fe400078e02a2 */
[----:B------:R-:W4:Y:S02]  /*1970*/  LDG.E.U16 R112, desc[UR10][R112.64] ;  /* 0x0000000a70707981 */ /* 0x000f24000c1e1500 */
[C---:B------:R-:W-:Y:S02]  /*1980*/  IMAD.WIDE R92, R18.reuse, 0x2, R158 ;  /* 0x00000002125c7825 */ /* 0x040fe400078e029e */
[----:B------:R1:W4:Y:S02]  /*1990*/  LDG.E.U16 R90, desc[UR10][R90.64] ;  /* 0x0000000a5a5a7981 */ /* 0x000324000c1e1500 */
[----:B------:R-:W-:-:S02]  /*19a0*/  IMAD.WIDE R94, R18, 0x2, R154 ;  /* 0x00000002125e7825 */ /* 0x000fc400078e029a */
[----:B------:R1:W4:Y:S02]  /*19b0*/  LDG.E.U16 R92, desc[UR10][R92.64] ;  /* 0x0000000a5c5c7981 */ /* 0x000324000c1e1500 */
[C---:B------:R-:W-:Y:S02]  /*19c0*/  IMAD.WIDE R96, R18.reuse, 0x2, R150 ;  /* 0x0000000212607825 */ /* 0x040fe400078e0296 */
[----:B------:R-:W4:Y:S02]  /*19d0*/  LDG.E.U16 R94, desc[UR10][R94.64] ;  /* 0x0000000a5e5e7981 */ /* 0x000f24000c1e1500 */
[C---:B0-----:R-:W-:Y:S02]  /*19e0*/  IMAD.WIDE R98, R18.reuse, 0x2, R168 ;  /* 0x0000000212627825 */ /* 0x041fe400078e02a8 */
[----:B------:R-:W4:Y:S02]  /*19f0*/  LDG.E.U16 R96, desc[UR10][R96.64] ;  /* 0x0000000a60607981 */ /* 0x000f24000c1e1500 */
[----:B-1----:R-:W-:-:S02]  /*1a00*/  IMAD.WIDE R80, R18, 0x2, R164 ;  /* 0x0000000212507825 */ /* 0x002fc400078e02a4 */
[----:B------:R0:W4:Y:S02]  /*1a10*/  LDG.E.U16 R109, desc[UR10][R98.64] ;  /* 0x0000000a626d7981 */ /* 0x000124000c1e1500 */
[C---:B------:R-:W-:Y:S02]  /*1a20*/  IMAD.WIDE R82, R18.reuse, 0x2, R160 ;  /* 0x0000000212527825 */ /* 0x040fe400078e02a0 */
[----:B------:R-:W4:Y:S02]  /*1a30*/  LDG.E.U16 R111, desc[UR10][R80.64] ;  /* 0x0000000a506f7981 */ /* 0x000f24000c1e1500 */
[C---:B------:R-:W-:Y:S02]  /*1a40*/  IMAD.WIDE R84, R18.reuse, 0x2, R156 ;  /* 0x0000000212547825 */ /* 0x040fe400078e029c */
[----:B------:R-:W4:Y:S02]  /*1a50*/  LDG.E.U16 R113, desc[UR10][R82.64] ;  /* 0x0000000a52717981 */ /* 0x000f24000c1e1500 */
[----:B------:R-:W-:-:S02]  /*1a60*/  IMAD.WIDE R86, R18, 0x2, R152 ;  /* 0x0000000212567825 */ /* 0x000fc400078e0298 */
[----:B------:R-:W4:Y:S02]  /*1a70*/  LDG.E.U16 R216, desc[UR10][R84.64] ;  /* 0x0000000a54d87981 */ /* 0x000f24000c1e1500 */
[----:B------:R-:W-:Y:S02]  /*1a80*/  IMAD.WIDE R88, R18, 0x2, R148 ;  /* 0x0000000212587825 */ /* 0x000fe400078e0294 */
[----:B------:R-:W4:Y:S04]  /*1a90*/  LDG.E.U16 R217, desc[UR10][R86.64] ;  /* 0x0000000a56d97981 */ /* 0x000f28000c1e1500 */
[----:B------:R-:W4:Y:S01]  /*1aa0*/  LDG.E.U16 R218, desc[UR10][R88.64] ;  /* 0x0000000a58da7981 */ /* 0x000f22000c1e1500 */
[C---:B------:R-:W-:Y:S01]  /*1ab0*/  LOP3.LUT R91, R0.reuse, 0xc0, RZ, 0xc0, !PT ;  /* 0x000000c0005b7812 */ /* 0x040fe200078ec0ff */
[----:B------:R-:W-:-:S03]  /*1ac0*/  IMAD.SHL.U32 R93, R0, 0x2, RZ ;  /* 0x00000002005d7824 */ /* 0x000fc600078e00ff */
[----:B0-----:R-:W-:-:S04]  /*1ad0*/  SHF.R.U32.HI R98, RZ, 0x2, R91 ;  /* 0x00000002ff627819 */ /* 0x001fc8000001165b */
[----:B------:R-:W-:Y:S01]  /*1ae0*/  LOP3.LUT R93, R98, 0x1fe, R93, 0x78, !PT ;  /* 0x000001fe625d7812 */ /* 0x000fe200078e785d */
[----:B------:R-:W-:Y:S03]  /*1af0*/  BAR.SYNC.DEFER_BLOCKING 0x0 ;  /* 0x0000000000007b1d */ /* 0x000fe60000010000 */
[----:B------:R-:W-:-:S03]  /*1b00*/  LOP3.LUT R220, R93, 0x40, RZ, 0x3c, !PT ;  /* 0x000000405ddc7812 */ /* 0x000fc600078e3cff */
[----:B--2---:R-:W-:Y:S04]  /*1b10*/  STS.U16 [R93+UR8], R100 ;  /* 0x000000645d007988 */ /* 0x004fe80008000408 */
[----:B---3--:R-:W-:Y:S04]  /*1b20*/  STS.U16 [R93+UR8+0x400], R102 ;  /* 0x000400665d007988 */ /* 0x008fe80008000408 */
[----:B-----5:R-:W-:Y:S04]  /*1b30*/  STS.U16 [R93+UR8+0x800], R104 ;  /* 0x000800685d007988 */ /* 0x020fe80008000408 */
[----:B------:R-:W-:Y:S04]  /*1b40*/  STS.U16 [R93+UR8+0x1000], R115 ;  /* 0x001000735d007988 */ /* 0x000fe80008000408 */
[----:B------:R-:W-:Y:S04]  /*1b50*/  STS.U16 [R93+UR8+0xc00], R106 ;  /* 0x000c006a5d007988 */ /* 0x000fe80008000408 */
[----:B------:R-:W-:Y:S04]  /*1b60*/  STS.U16 [R93+UR8+0x1400], R117 ;  /* 0x001400755d007988 */ /* 0x000fe80008000408 */
[----:B----4-:R-:W-:Y:S04]  /*1b70*/  STS.U16 [R93+UR8+0x1800], R107 ;  /* 0x0018006b5d007988 */ /* 0x010fe80008000408 */
[----:B------:R-:W-:Y:S04]  /*1b80*/  STS.U16 [R93+UR8+0x1c00], R120 ;  /* 0x001c00785d007988 */ /* 0x000fe80008000408 */
        /* <DEDUP_REMOVED lines=23> */
[----:B------:R-:W-:Y:S01]  /*1d00*/  STS.U16 [R220+UR8+0x3e00], R218 ;  /* 0x003e00dadc007988 */ /* 0x000fe20008000408 */
[----:B------:R-:W-:Y:S06]  /*1d10*/  BAR.SYNC.DEFER_BLOCKING 0x0 ;  /* 0x0000000000007b1d */ /* 0x000fec0000010000 */
[----:B------:R-:W-:Y:S04]  /*1d20*/  LDSM.16.MT88.4 R96, [R14+UR8+0x6000] ;  /* 0x006000080e60783b */ /* 0x000fe80008004200 */
[----:B------:R-:W0:Y:S04]  /*1d30*/  LDSM.16.M88.4 R88, [R12+UR8] ;  /* 0x000000080c58783b */ /* 0x000e280008000200 */
[----:B------:R-:W1:Y:S04]  /*1d40*/  LDSM.16.M88.4 R84, [R12+UR8+0x2000] ;  /* 0x002000080c54783b */ /* 0x000e680008000200 */
[----:B------:R-:W2:Y:S04]  /*1d50*/  LDSM.16.MT88.4 R116, [R20+UR8+0x6000] ;  /* 0x006000081474783b */ /* 0x000ea80008004200 */
[----:B------:R-:W3:Y:S04]  /*1d60*/  LDSM.16.MT88.4 R80, [R14+UR8+0x6400] ;  /* 0x006400080e50783b */ /* 0x000ee80008004200 */
[----:B------:R-:W4:Y:S04]  /*1d70*/  LDSM.16.MT88.4 R92, [R20+UR8+0x6400] ;  /* 0x00640008145c783b */ /* 0x000f280008004200 */
[----:B------:R-:W-:Y:S04]  /*1d80*/  LDSM.16.MT88.4 R100, [R14+UR8+0x6800] ;  /* 0x006800080e64783b */ /* 0x000fe80008004200 */
[----:B------:R-:W-:Y:S04]  /*1d90*/  LDSM.16.M88.4 R112, [R19+UR8+0x2000] ;  /* 0x002000081370783b */ /* 0x000fe80008000200 */
[----:B------:R-:W5:Y:S04]  /*1da0*/  LDSM.16.M88.4 R104, [R19+UR8] ;  /* 0x000000081368783b */ /* 0x000f680008000200 */
[----:B------:R-:W5:Y:S01]  /*1db0*/  LDSM.16.MT88.4 R120, [R20+UR8+0x6800] ;  /* 0x006800081478783b */ /* 0x000f620008004200 */
[C---:B0-----:R-:W-:Y:S06]  /*1dc0*/  HMMA.16816.F32.BF16 R124, R96.reuse, R88, RZ ;  /* 0x00000058607c723c */ /* 0x041fec00000418ff */
[-C--:B-1----:R-:W-:Y:S06]  /*1dd0*/  HMMA.16816.F32.BF16 R96, R96, R84.reuse, RZ ;  /* 0x000000546060723c */ /* 0x082fec00000418ff */
[C---:B--2---:R-:W-:Y:S06]  /*1de0*/  HMMA.16816.F32.BF16 R108, R116.reuse, R84, RZ ;  /* 0x00000054746c723c */ /* 0x044fec00000418ff */
[----:B------:R-:W-:Y:S06]  /*1df0*/  HMMA.16816.F32.BF16 R116, R116, R88, RZ ;  /* 0x000000587474723c */ /* 0x000fec00000418ff */
[C---:B---3--:R-:W-:Y:S06]  /*1e00*/  HMMA.16816.F32.BF16 R124, R80.reuse, R90, R124 ;  /* 0x0000005a507c723c */ /* 0x048fec000004187c */
[-C--:B------:R-:W-:Y:S01]  /*1e10*/  HMMA.16816.F32.BF16 R96, R80, R86.reuse, R96 ;  /* 0x000000565060723c */ /* 0x080fe20000041860 */
[----:B------:R-:W0:Y:S05]  /*1e20*/  LDSM.16.MT88.4 R80, [R14+UR8+0x6c00] ;  /* 0x006c00080e50783b */ /* 0x000e2a0008004200 */
[C---:B----4-:R-:W-:Y:S01]  /*1e30*/  HMMA.16816.F32.BF16 R108, R92.reuse, R86, R108 ;  /* 0x000000565c6c723c */ /* 0x050fe2000004186c */
[----:B------:R-:W1:Y:S05]  /*1e40*/  LDSM.16.MT88.4 R84, [R20+UR8+0x6c00] ;  /* 0x006c00081454783b */ /* 0x000e6a0008004200 */
[----:B------:R-:W-:Y:S06]  /*1e50*/  HMMA.16816.F32.BF16 R116, R92, R90, R116 ;  /* 0x0000005a5c74723c */ /* 0x000fec0000041874 */
[C---:B-----5:R-:W-:Y:S06]  /*1e60*/  HMMA.16816.F32.BF16 R124, R100.reuse, R104, R124 ;  /* 0x00000068647c723c */ /* 0x060fec000004187c */
[-C--:B------:R-:W-:Y:S06]  /*1e70*/  HMMA.16816.F32.BF16 R96, R100, R112.reuse, R96 ;  /* 0x000000706460723c */ /* 0x080fec0000041860 */
[C---:B------:R-:W-:Y:S06]  /*1e80*/  HMMA.16816.F32.BF16 R108, R120.reuse, R112, R108 ;  /* 0x00000070786c723c */ /* 0x040fec000004186c */
[----:B------:R-:W-:Y:S01]  /*1e90*/  HMMA.16816.F32.BF16 R116, R120, R104, R116 ;  /* 0x000000687874723c */ /* 0x000fe20000041874 */
[----:B------:R-:W-:-:S05]  /*1ea0*/  LOP3.LUT R88, R0, 0x3, RZ, 0xc0, !PT ;  /* 0x0000000300587812 */ /* 0x000fca00078ec0ff */
[C---:B0-----:R-:W-:Y:S06]  /*1eb0*/  HMMA.16816.F32.BF16 R124, R80.reuse, R106, R124 ;  /* 0x0000006a507c723c */ /* 0x041fec000004187c */
[----:B------:R-:W-:Y:S01]  /*1ec0*/  HMMA.16816.F32.BF16 R96, R80, R114, R96 ;  /* 0x000000725060723c */ /* 0x000fe20000041860 */
[----:B------:R-:W-:-:S05]  /*1ed0*/  SHF.L.U32 R88, R88, 0x1, RZ ;  /* 0x0000000158587819 */ /* 0x000fca00000006ff */
[----:B-1----:R-:W-:Y:S01]  /*1ee0*/  HMMA.16816.F32.BF16 R108, R84, R114, R108 ;  /* 0x00000072546c723c */ /* 0x002fe2000004186c */
[----:B------:R-:W-:-:S04]  /*1ef0*/  LOP3.LUT R81, R0, 0xe0, RZ, 0xc0, !PT ;  /* 0x000000e000517812 */ /* 0x000fc800078ec0ff */
[----:B------:R-:W-:Y:S01]  /*1f00*/  LEA.HI R81, R81, R88, RZ, 0x1e ;  /* 0x0000005851517211 */ /* 0x000fe200078ff0ff */
[----:B------:R-:W-:Y:S04]  /*1f10*/  HMMA.16816.F32.BF16 R116, R84, R106, R116 ;  /* 0x0000006a5474723c */ /* 0x000fe80000041874 */
[----:B------:R-:W-:-:S04]  /*1f20*/  VIADD R83, R81, UR4 ;  /* 0x0000000451537c36 */ /* 0x000fc80008000000 */
[----:B------:R-:W-:-:S04]  /*1f30*/  VIADD R80, R83, 0x40 ;  /* 0x0000004053507836 */ /* 0x000fc80000000000 */
[----:B------:R-:W-:Y:S01]  /*1f40*/  FMUL R82, R96, UR12 ;  /* 0x0000000c60527c20 */ /* 0x000fe20008400000 */
[----:B------:R-:W-:Y:S01]  /*1f50*/  FMUL R81, R98, UR12 ;  /* 0x0000000c62517c20 */ /* 0x000fe20008400000 */
[-C--:B------:R-:W-:Y:S02]  /*1f60*/  ISETP.GE.AND P6, PT, R8, R80.reuse, PT ;  /* 0x000000500800720c */ /* 0x080fe40003fc6270 */
[-C--:B------:R-:W-:Y:S01]  /*1f70*/  ISETP.GE.AND P5, PT, R9, R80.reuse, PT ;  /* 0x000000500900720c */ /* 0x080fe20003fa6270 */
[----:B------:R-:W-:Y:S01]  /*1f80*/  FMUL R90, R125, UR12 ;  /* 0x0000000c7d5a7c20 */ /* 0x000fe20008400000 */
[----:B------:R-:W-:Y:S01]  /*1f90*/  FMUL R87, R126, UR12 ;  /* 0x0000000c7e577c20 */ /* 0x000fe20008400000 */
[----:B------:R-:W-:Y:S02]  /*1fa0*/  FSEL R82, R82, -INF , P6 ;  /* 0xff80000052527808 */ /* 0x000fe40003000000 */
[----:B------:R-:W-:Y:S01]  /*1fb0*/  FSEL R81, R81, -INF , P5 ;  /* 0xff80000051517808 */ /* 0x000fe20002800000 */
[----:B------:R-:W-:Y:S01]  /*1fc0*/  FMUL R89, R124, UR12 ;  /* 0x0000000c7c597c20 */ /* 0x000fe20008400000 */
[-C--:B------:R-:W-:Y:S01]  /*1fd0*/  ISETP.GE.AND P2, PT, R10, R80.reuse, PT ;  /* 0x000000500a00720c */ /* 0x080fe20003f46270 */
[----:B------:R-:W-:Y:S01]  /*1fe0*/  FMUL R93, R110, UR12 ;  /* 0x0000000c6e5d7c20 */ /* 0x000fe20008400000 */
[----:B------:R-:W-:Y:S01]  /*1ff0*/  ISETP.GE.AND P4, PT, R11, R80, PT ;  /* 0x000000500b00720c */ /* 0x000fe20003f86270 */
[----:B------:R-:W-:Y:S01]  /*2000*/  FMUL R80, R108, UR12 ;  /* 0x0000000c6c507c20 */ /* 0x000fe20008400000 */
[----:B------:R-:W-:-:S02]  /*2010*/  ISETP.GT.AND P6, PT, R8, R83, PT ;  /* 0x000000530800720c */ /* 0x000fc40003fc4270 */
[-C--:B------:R-:W-:Y:S02]  /*2020*/  ISETP.GE.AND P5, PT, R9, R83.reuse, PT ;  /* 0x000000530900720c */ /* 0x080fe40003fa6270 */
[-C--:B------:R-:W-:Y:S01]  /*2030*/  ISETP.GE.AND P3, PT, R8, R83.reuse, PT ;  /* 0x000000530800720c */ /* 0x080fe20003f66270 */
[----:B------:R-:W-:Y:S01]  /*2040*/  FMUL R85, R118, UR12 ;  /* 0x0000000c76557c20 */ /* 0x000fe20008400000 */
[----:B------:R-:W-:Y:S01]  /*2050*/  FSEL R90, R90, -INF , P6 ;  /* 0xff8000005a5a7808 */ /* 0x000fe20003000000 */
[----:B------:R-:W-:Y:S01]  /*2060*/  FMUL R92, R119, UR12 ;  /* 0x0000000c775c7c20 */ /* 0x000fe20008400000 */
[----:B------:R-:W-:Y:S02]  /*2070*/  FSEL R87, R87, -INF , P5 ;  /* 0xff80000057577808 */ /* 0x000fe40002800000 */
[CC--:B------:R-:W-:Y:S02]  /*2080*/  ISETP.GE.AND P6, PT, R11.reuse, R83.reuse, PT ;  /* 0x000000530b00720c */ /* 0x0c0fe40003fc6270 */
[----:B------:R-:W-:-:S02]  /*2090*/  ISETP.GT.AND P5, PT, R11, R83, PT ;  /* 0x000000530b00720c */ /* 0x000fc40003fa4270 */
[----:B------:R-:W-:Y:S02]  /*20a0*/  FSEL R80, R80, -INF , P2 ;  /* 0xff80000050507808 */ /* 0x000fe40001000000 */
[----:B------:R-:W-:Y:S02]  /*20b0*/  FSEL R93, R93, -INF , P4 ;  /* 0xff8000005d5d7808 */ /* 0x000fe40002000000 */
[----:B------:R-:W-:Y:S02]  /*20c0*/  FSEL R89, R89, -INF , P3 ;  /* 0xff80000059597808 */ /* 0x000fe40001800000 */
[-C--:B------:R-:W-:Y:S02]  /*20d0*/  ISETP.GT.AND P2, PT, R9, R83.reuse, PT ;  /* 0x000000530900720c */ /* 0x080fe40003f44270 */
[CC--:B------:R-:W-:Y:S02]  /*20e0*/  ISETP.GE.AND P4, PT, R10.reuse, R83.reuse, PT ;  /* 0x000000530a00720c */ /* 0x0c0fe40003f86270 */
[----:B------:R-:W-:Y:S01]  /*20f0*/  ISETP.GT.AND P3, PT, R10, R83, PT ;  /* 0x000000530a00720c */ /* 0x000fe20003f64270 */
[----:B------:R-:W-:-:S02]  /*2100*/  VIADD R83, R83, 0x41 ;  /* 0x0000004153537836 */ /* 0x000fc40000000000 */
[----:B------:R-:W-:Y:S01]  /*2110*/  FMUL R88, R127, UR12 ;  /* 0x0000000c7f587c20 */ /* 0x000fe20008400000 */
[----:B------:R-:W-:Y:S01]  /*2120*/  FSEL R85, R85, -INF , P6 ;  /* 0xff80000055557808 */ /* 0x000fe20003000000 */
[----:B------:R-:W-:Y:S01]  /*2130*/  FMUL R84, R116, UR12 ;  /* 0x0000000c74547c20 */ /* 0x000fe20008400000 */
[----:B------:R-:W-:Y:S01]  /*2140*/  FSEL R92, R92, -INF , P5 ;  /* 0xff8000005c5c7808 */ /* 0x000fe20002800000 */
[----:B------:R-:W-:Y:S01]  /*2150*/  FMUL R86, R117, UR12 ;  /* 0x0000000c75567c20 */ /* 0x000fe20008400000 */
[----:B------:R-:W-:Y:S01]  /*2160*/  FMUL R95, R111, UR12 ;  /* 0x0000000c6f5f7c20 */ /* 0x000fe20008400000 */
[----:B------:R-:W-:Y:S02]  /*2170*/  ISETP.GE.AND P6, PT, R11, R83, PT ;  /* 0x000000530b00720c */ /* 0x000fe40003fc6270 */
[----:B------:R-:W-:Y:S02]  /*2180*/  FMNMX R98, R85, R92, !PT ;  /* 0x0000005c55627209 */ /* 0x000fe40007800000 */
[----:B------:R-:W-:-:S02]  /*2190*/  FSEL R88, R88, -INF , P2 ;  /* 0xff80000058587808 */ /* 0x000fc40001000000 */
[----:B------:R-:W-:Y:S02]  /*21a0*/  FSEL R84, R84, -INF , P4 ;  /* 0xff80000054547808 */ /* 0x000fe40002000000 */
[----:B------:R-:W-:Y:S01]  /*21b0*/  FSEL R86, R86, -INF , P3 ;  /* 0xff80000056567808 */ /* 0x000fe20001800000 */
[----:B------:R-:W-:Y:S01]  /*21c0*/  FMUL R97, R97, UR12 ;  /* 0x0000000c61617c20 */ /* 0x000fe20008400000 */
[-C--:B------:R-:W-:Y:S01]  /*21d0*/  ISETP.GE.AND P2, PT, R8, R83.reuse, PT ;  /* 0x000000530800720c */ /* 0x080fe20003f46270 */
[----:B------:R-:W-:Y:S01]  /*21e0*/  FMUL R99, R99, UR12 ;  /* 0x0000000c63637c20 */ /* 0x000fe20008400000 */
[-C--:B------:R-:W-:Y:S01]  /*21f0*/  ISETP.GE.AND P4, PT, R9, R83.reuse, PT ;  /* 0x000000530900720c */ /* 0x080fe20003f86270 */
[----:B------:R-:W-:Y:S01]  /*2200*/  FMUL R94, R109, UR12 ;  /* 0x0000000c6d5e7c20 */ /* 0x000fe20008400000 */
[----:B------:R-:W-:Y:S02]  /*2210*/  ISETP.GE.AND P3, PT, R10, R83, PT ;  /* 0x000000530a00720c */ /* 0x000fe40003f66270 */
[----:B------:R-:W-:-:S02]  /*2220*/  FSEL R95, R95, -INF , P6 ;  /* 0xff8000005f5f7808 */ /* 0x000fc40003000000 */
[----:B------:R-:W-:Y:S02]  /*2230*/  FMNMX R98, R93, R98, !PT ;  /* 0x000000625d627209 */ /* 0x000fe40007800000 */
[----:B------:R-:W-:Y:S02]  /*2240*/  FMNMX R83, R89, R90, !PT ;  /* 0x0000005a59537209 */ /* 0x000fe40007800000 */
[----:B------:R-:W-:Y:S02]  /*2250*/  FMNMX R96, R87, R88, !PT ;  /* 0x0000005857607209 */ /* 0x000fe40007800000 */
[----:B------:R-:W-:Y:S02]  /*2260*/  FMNMX R91, R84, R86, !PT ;  /* 0x00000056545b7209 */ /* 0x000fe40007800000 */
[----:B------:R-:W-:Y:S02]  /*2270*/  FMNMX R98, R95, R98, !PT ;  /* 0x000000625f627209 */ /* 0x000fe40007800000 */
[----:B------:R-:W-:-:S02]  /*2280*/  FSEL R108, R97, -INF , P2 ;  /* 0xff800000616c7808 */ /* 0x000fc40001000000 */
[----:B------:R-:W-:Y:S02]  /*2290*/  FSEL R99, R99, -INF , P4 ;  /* 0xff80000063637808 */ /* 0x000fe40002000000 */
[----:B------:R-:W-:Y:S02]  /*22a0*/  FMNMX R83, R82, R83, !PT ;  /* 0x0000005352537209 */ /* 0x000fe40007800000 */
[----:B------:R-:W-:Y:S02]  /*22b0*/  FMNMX R96, R81, R96, !PT ;  /* 0x0000006051607209 */ /* 0x000fe40007800000 */
[----:B------:R-:W-:Y:S02]  /*22c0*/  FSEL R94, R94, -INF , P3 ;  /* 0xff8000005e5e7808 */ /* 0x000fe40001800000 */
[----:B------:R-:W-:Y:S01]  /*22d0*/  FMNMX R91, R80, R91, !PT ;  /* 0x0000005b505b7209 */ /* 0x000fe20007800000 */
[----:B------:R-:W0:Y:S01]  /*22e0*/  SHFL.BFLY PT, R105, R98, 0x2, 0x1f ;  /* 0x0c401f0062697f89 */ /* 0x000e2200000e0000 */
[----:B------:R-:W-:-:S02]  /*22f0*/  FMNMX R83, R108, R83, !PT ;  /* 0x000000536c537209 */ /* 0x000fc40007800000 */
[----:B------:R-:W-:Y:S02]  /*2300*/  FMNMX R96, R99, R96, !PT ;  /* 0x0000006063607209 */ /* 0x000fe40007800000 */
[----:B------:R-:W-:Y:S01]  /*2310*/  FMNMX R91, R94, R91, !PT ;  /* 0x0000005b5e5b7209 */ /* 0x000fe20007800000 */
[----:B------:R-:W1:Y:S04]  /*2320*/  SHFL.BFLY PT, R100, R83, 0x2, 0x1f ;  /* 0x0c401f0053647f89 */ /* 0x000e6800000e0000 */
[----:B------:R-:W2:Y:S04]  /*2330*/  SHFL.BFLY PT, R97, R96, 0x2, 0x1f ;  /* 0x0c401f0060617f89 */ /* 0x000ea800000e0000 */
[----:B------:R-:W3:Y:S01]  /*2340*/  SHFL.BFLY PT, R102, R91, 0x2, 0x1f ;  /* 0x0c401f005b667f89 */ /* 0x000ee200000e0000 */
[----:B0-----:R-:W-:-:S05]  /*2350*/  FMNMX R105, R98, R105, !PT ;  /* 0x0000006962697209 */ /* 0x001fca0007800000 */
[----:B------:R-:W0:Y:S01]  /*2360*/  SHFL.BFLY PT, R106, R105, 0x1, 0x1f ;  /* 0x0c201f00696a7f89 */ /* 0x000e2200000e0000 */
[----:B-1----:R-:W-:Y:S02]  /*2370*/  FMNMX R100, R83, R100, !PT ;  /* 0x0000006453647209 */ /* 0x002fe40007800000 */
[----:B--2---:R-:W-:Y:S02]  /*2380*/  FMNMX R101, R96, R97, !PT ;  /* 0x0000006160657209 */ /* 0x004fe40007800000 */
[----:B---3--:R-:W-:Y:S01]  /*2390*/  FMNMX R103, R91, R102, !PT ;  /* 0x000000665b677209 */ /* 0x008fe20007800000 */
[----:B------:R-:W1:Y:S04]  /*23a0*/  SHFL.BFLY PT, R97, R100, 0x1, 0x1f ;  /* 0x0c201f0064617f89 */ /* 0x000e6800000e0000 */
[----:B------:R-:W2:Y:S04]  /*23b0*/  SHFL.BFLY PT, R102, R101, 0x1, 0x1f ;  /* 0x0c201f0065667f89 */ /* 0x000ea800000e0000 */
[----:B------:R-:W3:Y:S01]  /*23c0*/  SHFL.BFLY PT, R104, R103, 0x1, 0x1f ;  /* 0x0c201f0067687f89 */ /* 0x000ee200000e0000 */
[----:B------:R-:W-:-:S04]  /*23d0*/  SHF.R.U32.HI R91, RZ, 0x2, R0 ;  /* 0x00000002ff5b7819 */ /* 0x000fc80000011600 */
[----:B------:R-:W-:Y:S02]  /*23e0*/  SGXT.U32 R91, R91, 0x3 ;  /* 0x000000035b5b781a */ /* 0x000fe40000000000 */
[----:B------:R-:W-:Y:S02]  /*23f0*/  LOP3.LUT R216, R0, 0x1c, RZ, 0xc0, !PT ;  /* 0x0000001c00d87812 */ /* 0x000fe400078ec0ff */
[----:B------:R-:W-:Y:S02]  /*2400*/  SHF.R.U32.HI R98, RZ, 0x3, R7 ;  /* 0x00000003ff627819 */ /* 0x000fe40000011607 */
[----:B------:R-:W-:Y:S02]  /*2410*/  LOP3.LUT R126, R91, 0x8, RZ, 0xfc, !PT ;  /* 0x000000085b7e7812 */ /* 0x000fe400078efcff */
[----:B0-----:R-:W-:Y:S02]  /*2420*/  FMNMX R83, R105, R106, !PT ;  /* 0x0000006a69537209 */ /* 0x001fe40007800000 */
[----:B------:R-:W-:-:S02]  /*2430*/  LEA R216, R216, UR8, 0x3 ;  /* 0x00000008d8d87c11 */ /* 0x000fc4000f8e18ff */
[----:B------:R-:W-:Y:S02]  /*2440*/  LOP3.LUT R105, R98, 0x1c, RZ, 0xc0, !PT ;  /* 0x0000001c62697812 */ /* 0x000fe400078ec0ff */
[----:B------:R-:W-:Y:S01]  /*2450*/  LEA R126, R126, UR8, 0x5 ;  /* 0x000000087e7e7c11 */ /* 0x000fe2000f8e28ff */
[----:B------:R-:W-:Y:S01]  /*2460*/  BSSY B0, `(.L_x_1) ;  /* 0x000000e000007945 */ /* 0x000fe20003800000 */
[C---:B------:R-:W-:Y:S02]  /*2470*/  LOP3.LUT R119, R91.reuse, 0x10, RZ, 0xfc, !PT ;  /* 0x000000105b777812 */ /* 0x040fe400078efcff */
[----:B------:R-:W-:Y:S02]  /*2480*/  LOP3.LUT R118, R91, 0x18, RZ, 0xfc, !PT ;  /* 0x000000185b767812 */ /* 0x000fe400078efcff */
[----:B-1----:R-:W-:Y:S01]  /*2490*/  FMNMX R97, R100, R97, !PT ;  /* 0x0000006164617209 */ /* 0x002fe20007800000 */
[----:B------:R-:W-:Y:S01]  /*24a0*/  IMAD.IADD R100, R216, 0x1, R105 ;  /* 0x00000001d8647824 */ /* 0x000fe200078e0269 */
[----:B--2---:R-:W-:Y:S01]  /*24b0*/  FMNMX R102, R101, R102, !PT ;  /* 0x0000006665667209 */ /* 0x004fe20007800000 */
[----:B------:R-:W-:Y:S01]  /*24c0*/  IMAD.IADD R101, R105, 0x1, R126 ;  /* 0x0000000169657824 */ /* 0x000fe200078e027e */
[----:B---3--:R-:W-:-:S02]  /*24d0*/  FMNMX R96, R103, R104, !PT ;  /* 0x0000006867607209 */ /* 0x008fc40007800000 */
[----:B------:R-:W-:Y:S02]  /*24e0*/  LEA R119, R119, UR8, 0x5 ;  /* 0x0000000877777c11 */ /* 0x000fe4000f8e28ff */
[----:B------:R-:W-:Y:S01]  /*24f0*/  LEA R118, R118, UR8, 0x5 ;  /* 0x0000000876767c11 */ /* 0x000fe2000f8e28ff */
[----:B------:R-:W-:Y:S06]  /*2500*/  BAR.SYNC.DEFER_BLOCKING 0x0 ;  /* 0x0000000000007b1d */ /* 0x000fec0000010000 */
[----:B------:R-:W-:Y:S05]  /*2510*/  @P0 BRA `(.L_x_2) ;  /* 0x0000000000080947 */ /* 0x000fea0003800000 */
[----:B------:R0:W-:Y:S04]  /*2520*/  STS [R100], R97 ;  /* 0x0000006164007388 */ /* 0x0001e80000000800 */
[----:B------:R0:W-:Y:S02]  /*2530*/  STS [R101], R102 ;  /* 0x0000006665007388 */ /* 0x0001e40000000800 */
.L_x_2:
[----:B------:R-:W-:Y:S05]  /*2540*/  BSYNC B0 ;  /* 0x0000000000007941 */ /* 0x000fea0003800000 */
.L_x_1:
[----:B------:R-:W-:Y:S01]  /*2550*/  BSSY B0, `(.L_x_3) ;  /* 0x0000007000007945 */ /* 0x000fe20003800000 */
[----:B0-----:R-:W-:Y:S01]  /*2560*/  LEA R102, R7, UR8, 0x2 ;  /* 0x0000000807667c11 */ /* 0x001fe2000f8e10ff */
[C---:B------:R-:W-:Y:S01]  /*2570*/  IMAD.IADD R103, R105.reuse, 0x1, R119 ;  /* 0x0000000169677824 */ /* 0x040fe200078e0277 */
[----:B------:R-:W-:Y:S01]  /*2580*/  IADD3 R104, R105, R118, RZ ;  /* 0x0000007669687210 */ /* 0x000fe20007ffe0ff */
[----:B------:R-:W-:Y:S06]  /*2590*/  @P0 BRA `(.L_x_4) ;  /* 0x0000000000080947 */ /* 0x000fec0003800000 */
[----:B------:R0:W-:Y:S04]  /*25a0*/  STS [R103], R96 ;  /* 0x0000006067007388 */ /* 0x0001e80000000800 */
[----:B------:R0:W-:Y:S02]  /*25b0*/  @!P0 STS [R104], R83 ;  /* 0x0000005368008388 */ /* 0x0001e40000000800 */
.L_x_4:
[----:B------:R-:W-:Y:S05]  /*25c0*/  BSYNC B0 ;  /* 0x0000000000007941 */ /* 0x000fea0003800000 */
.L_x_3:
[----:B------:R-:W-:Y:S06]  /*25d0*/  BAR.SYNC.DEFER_BLOCKING 0x0 ;  /* 0x0000000000007b1d */ /* 0x000fec0000010000 */
[----:B------:R-:W-:Y:S01]  /*25e0*/  BSSY B0, `(.L_x_5) ;  /* 0x000006c000007945 */ /* 0x000fe20003800000 */
[----:B------:R-:W0:Y:S04]  /*25f0*/  LDS R91, [R102] ;  /* 0x00000000665b7984 */ /* 0x000e280000000800 */
[----:B0-----:R-:W0:Y:S02]  /*2600*/  SHFL.BFLY PT, R96, R91, 0x4, 0x1f ;  /* 0x0c801f005b607f89 */ /* 0x001e2400000e0000 */
[----:B0-----:R-:W-:-:S05]  /*2610*/  FMNMX R96, R91, R96, !PT ;  /* 0x000000605b607209 */ /* 0x001fca0007800000 */
[----:B------:R-:W0:Y:S02]  /*2620*/  SHFL.BFLY PT, R83, R96, 0x2, 0x1f ;  /* 0x0c401f0060537f89 */ /* 0x000e2400000e0000 */
[----:B0-----:R-:W-:-:S05]  /*2630*/  FMNMX R97, R96, R83, !PT ;  /* 0x0000005360617209 */ /* 0x001fca0007800000 */
[----:B------:R-:W0:Y:S02]  /*2640*/  SHFL.BFLY PT, R98, R97, 0x1, 0x1f ;  /* 0x0c201f0061627f89 */ /* 0x000e2400000e0000 */
[----:B0-----:R-:W-:-:S05]  /*2650*/  FMNMX R105, R97, R98, !PT ;  /* 0x0000006261697209 */ /* 0x001fca0007800000 */
[----:B------:R-:W-:Y:S01]  /*2660*/  @!P1 STS [R102], R105 ;  /* 0x0000006966009388 */ /* 0x000fe20000000800 */
[----:B------:R-:W-:Y:S06]  /*2670*/  BAR.SYNC.DEFER_BLOCKING 0x0 ;  /* 0x0000000000007b1d */ /* 0x000fec0000010000 */
[----:B------:R-:W0:Y:S04]  /*2680*/  LDS R83, [R216] ;  /* 0x00000000d8537984 */ /* 0x000e280000000800 */
[----:B------:R-:W1:Y:S04]  /*2690*/  LDS R98, [R126] ;  /* 0x000000007e627984 */ /* 0x000e680000000800 */
[----:B------:R-:W2:Y:S04]  /*26a0*/  LDS R107, [R119] ;  /* 0x00000000776b7984 */ /* 0x000ea80000000800 */
[----:B------:R-:W3:Y:S01]  /*26b0*/  LDS R106, [R118] ;  /* 0x00000000766a7984 */ /* 0x000ee20000000800 */
[----:B0-----:R-:W-:-:S05]  /*26c0*/  FMNMX R83, R83, R182, !PT ;  /* 0x000000b653537209 */ /* 0x001fca0007800000 */
[--C-:B------:R-:W-:Y:S01]  /*26d0*/  FADD R89, R89, -R83.reuse ;  /* 0x8000005359597221 */ /* 0x100fe20000000000 */
[----:B------:R-:W-:-:S03]  /*26e0*/  FADD R90, R90, -R83 ;  /* 0x800000535a5a7221 */ /* 0x000fc60000000000 */
[----:B------:R-:W-:Y:S01]  /*26f0*/  FMUL R96, R89, 1.4426950216293334961 ;  /* 0x3fb8aa3b59607820 */ /* 0x000fe20000400000 */
[--C-:B------:R-:W-:Y:S01]  /*2700*/  FADD R89, R82, -R83.reuse ;  /* 0x8000005352597221 */ /* 0x100fe20000000000 */
[----:B-1----:R-:W-:Y:S01]  /*2710*/  FMNMX R82, R98, R183, !PT ;  /* 0x000000b762527209 */ /* 0x002fe20007800000 */
[----:B------:R-:W-:Y:S01]  /*2720*/  FMUL R91, R90, 1.4426950216293334961 ;  /* 0x3fb8aa3b5a5b7820 */ /* 0x000fe20000400000 */
[----:B------:R-:W-:Y:S01]  /*2730*/  FADD R90, R108, -R83 ;  /* 0x800000536c5a7221 */ /* 0x000fe20000000000 */
[----:B------:R-:W-:Y:S01]  /*2740*/  FMUL R89, R89, 1.4426950216293334961 ;  /* 0x3fb8aa3b59597820 */ /* 0x000fe20000400000 */
[----:B------:R-:W-:Y:S01]  /*2750*/  MUFU.EX2 R96, R96 ;  /* 0x0000006000607308 */ /* 0x000fe20000000800 */
[--C-:B------:R-:W-:Y:S01]  /*2760*/  FADD R87, R87, -R82.reuse ;  /* 0x8000005257577221 */ /* 0x100fe20000000000 */
[--C-:B------:R-:W-:Y:S01]  /*2770*/  FADD R88, R88, -R82.reuse ;  /* 0x8000005258587221 */ /* 0x100fe20000000000 */
[----:B------:R-:W-:Y:S02]  /*2780*/  FMUL R98, R90, 1.4426950216293334961 ;  /* 0x3fb8aa3b5a627820 */ /* 0x000fe40000400000 */
[----:B------:R-:W-:Y:S01]  /*2790*/  FMUL R90, R87, 1.4426950216293334961 ;  /* 0x3fb8aa3b575a7820 */ /* 0x000fe20000400000 */
[--C-:B------:R-:W-:Y:S01]  /*27a0*/  FADD R87, R81, -R82.reuse ;  /* 0x8000005251577221 */ /* 0x100fe20000000000 */
[----:B------:R-:W-:Y:S01]  /*27b0*/  FMUL R97, R88, 1.4426950216293334961 ;  /* 0x3fb8aa3b58617820 */ /* 0x000fe20000400000 */
[----:B--2---:R-:W-:Y:S01]  /*27c0*/  FMNMX R81, R107, R180, !PT ;  /* 0x000000b46b517209 */ /* 0x004fe20007800000 */
[----:B------:R-:W0:Y:S01]  /*27d0*/  MUFU.EX2 R91, R91 ;  /* 0x0000005b005b7308 */ /* 0x000e220000000800 */
[----:B------:R-:W-:Y:S01]  /*27e0*/  FMUL R105, R87, 1.4426950216293334961 ;  /* 0x3fb8aa3b57697820 */ /* 0x000fe20000400000 */
[----:B------:R-:W-:-:S02]  /*27f0*/  FADD R87, R99, -R82 ;  /* 0x8000005263577221 */ /* 0x000fc40000000000 */
[--C-:B------:R-:W-:Y:S01]  /*2800*/  FADD R84, R84, -R81.reuse ;  /* 0x8000005154547221 */ /* 0x100fe20000000000 */
[--C-:B------:R-:W-:Y:S01]  /*2810*/  FADD R86, R86, -R81.reuse ;  /* 0x8000005156567221 */ /* 0x100fe20000000000 */
[----:B------:R-:W-:Y:S01]  /*2820*/  FMUL R88, R87, 1.4426950216293334961 ;  /* 0x3fb8aa3b57587820 */ /* 0x000fe20000400000 */
[--C-:B------:R-:W-:Y:S01]  /*2830*/  FADD R94, R94, -R81.reuse ;  /* 0x800000515e5e7221 */ /* 0x100fe20000000000 */
[----:B------:R-:W-:Y:S01]  /*2840*/  MUFU.EX2 R90, R90 ;  /* 0x0000005a005a7308 */ /* 0x000fe20000000800 */
[----:B------:R-:W-:Y:S01]  /*2850*/  FMUL R87, R84, 1.4426950216293334961 ;  /* 0x3fb8aa3b54577820 */ /* 0x000fe20000400000 */
[----:B------:R-:W-:Y:S01]  /*2860*/  FADD R84, R80, -R81 ;  /* 0x8000005150547221 */ /* 0x000fe20000000000 */
[----:B---3--:R-:W-:Y:S01]  /*2870*/  FMNMX R80, R106, R181, !PT ;  /* 0x000000b56a507209 */ /* 0x008fe20007800000 */
[----:B------:R-:W-:Y:S01]  /*2880*/  FMUL R86, R86, 1.4426950216293334961 ;  /* 0x3fb8aa3b56567820 */ /* 0x000fe20000400000 */
[----:B------:R-:W-:Y:S01]  /*2890*/  FMUL R94, R94, 1.4426950216293334961 ;  /* 0x3fb8aa3b5e5e7820 */ /* 0x000fe20000400000 */
[----:B------:R-:W-:-:S02]  /*28a0*/  FMUL R114, R84, 1.4426950216293334961 ;  /* 0x3fb8aa3b54727820 */ /* 0x000fc40000400000 */
[----:B------:R-:W-:Y:S01]  /*28b0*/  MUFU.EX2 R97, R97 ;  /* 0x0000006100617308 */ /* 0x000fe20000000800 */
[--C-:B------:R-:W-:Y:S01]  /*28c0*/  FADD R84, R85, -R80.reuse ;  /* 0x8000005055547221 */ /* 0x100fe20000000000 */
[--C-:B------:R-:W-:Y:S01]  /*28d0*/  FADD R92, R92, -R80.reuse ;  /* 0x800000505c5c7221 */ /* 0x100fe20000000000 */
[--C-:B------:R-:W-:Y:S01]  /*28e0*/  FADD R93, R93, -R80.reuse ;  /* 0x800000505d5d7221 */ /* 0x100fe20000000000 */
[----:B------:R-:W-:Y:S01]  /*28f0*/  FADD R95, R95, -R80 ;  /* 0x800000505f5f7221 */ /* 0x000fe20000000000 */
[----:B------:R-:W-:Y:S02]  /*2900*/  FMUL R113, R84, 1.4426950216293334961 ;  /* 0x3fb8aa3b54717820 */ /* 0x000fe40000400000 */
[----:B------:R-:W-:Y:S01]  /*2910*/  FMUL R84, R93, 1.4426950216293334961 ;  /* 0x3fb8aa3b5d547820 */ /* 0x000fe20000400000 */
[----:B------:R-:W1:Y:S01]  /*2920*/  MUFU.EX2 R89, R89 ;  /* 0x0000005900597308 */ /* 0x000e620000000800 */
[----:B------:R-:W-:-:S07]  /*2930*/  FMUL R95, R95, 1.4426950216293334961 ;  /* 0x3fb8aa3b5f5f7820 */ /* 0x000fce0000400000 */
[----:B------:R-:W-:Y:S08]  /*2940*/  MUFU.EX2 R99, R105 ;  /* 0x0000006900637308 */ /* 0x000ff00000000800 */
[----:B------:R-:W2:Y:S08]  /*2950*/  MUFU.EX2 R98, R98 ;  /* 0x0000006200627308 */ /* 0x000eb00000000800 */
[----:B------:R-:W3:Y:S08]  /*2960*/  MUFU.EX2 R88, R88 ;  /* 0x0000005800587308 */ /* 0x000ef00000000800 */
[----:B------:R4:W-:Y:S08]  /*2970*/  MUFU.EX2 R112, R86 ;  /* 0x0000005600707308 */ /* 0x0009f00000000800 */
[----:B------:R5:W-:Y:S01]  /*2980*/  MUFU.EX2 R85, R94 ;  /* 0x0000005e00557308 */ /* 0x000be20000000800 */
[----:B----4-:R-:W-:Y:S01]  /*2990*/  FMUL R86, R92, 1.4426950216293334961 ;  /* 0x3fb8aa3b5c567820 */ /* 0x010fe20000400000 */
[----:B0-----:R-:W-:-:S04]  /*29a0*/  FADD R92, R96, R91 ;  /* 0x0000005b605c7221 */ /* 0x001fc80000000000 */
[----:B-1----:R-:W-:Y:S02]  /*29b0*/  FADD R93, R89, R92 ;  /* 0x0000005c595d7221 */ /* 0x002fe40000000000 */
[----:B------:R-:W0:Y:S01]  /*29c0*/  MUFU.EX2 R87, R87 ;  /* 0x0000005700577308 */ /* 0x000e220000000800 */
[----:B-----5:R-:W-:Y:S01]  /*29d0*/  FADD R94, R90, R97 ;  /* 0x000000615a5e7221 */ /* 0x020fe20000000000 */
[----:B--2---:R-:W-:-:S03]  /*29e0*/  FADD R93, R98, R93 ;  /* 0x0000005d625d7221 */ /* 0x004fc60000000000 */
[----:B------:R-:W-:Y:S02]  /*29f0*/  FADD R105, R99, R94 ;  /* 0x0000005e63697221 */ /* 0x000fe40000000000 */
[----:B------:R-:W1:Y:S01]  /*2a00*/  SHFL.BFLY PT, R110, R93, 0x2, 0x1f ;  /* 0x0c401f005d6e7f89 */ /* 0x000e6200000e0000 */
[----:B------:R-:W-:Y:S01]  /*2a10*/  MUFU.EX2 R113, R113 ;  /* 0x0000007100717308 */ /* 0x000fe20000000800 */
[----:B---3--:R-:W-:-:S05]  /*2a20*/  FADD R105, R88, R105 ;  /* 0x0000006958697221 */ /* 0x008fca0000000000 */
[----:B------:R-:W2:Y:S02]  /*2a30*/  SHFL.BFLY PT, R116, R105, 0x2, 0x1f ;  /* 0x0c401f0069747f89 */ /* 0x000ea400000e0000 */
[----:B------:R-:W3:Y:S01]  /*2a40*/  MUFU.EX2 R86, R86 ;  /* 0x0000005600567308 */ /* 0x000ee20000000800 */
[----:B0-----:R-:W-:-:S07]  /*2a50*/  FADD R107, R87, R112 ;  /* 0x00000070576b7221 */ /* 0x001fce0000000000 */
[----:B------:R-:W0:Y:S01]  /*2a60*/  MUFU.EX2 R114, R114 ;  /* 0x0000007200727308 */ /* 0x000e220000000800 */
[----:B-1----:R-:W-:-:S07]  /*2a70*/  FADD R93, R93, R110 ;  /* 0x0000006e5d5d7221 */ /* 0x002fce0000000000 */
[----:B------:R-:W1:Y:S01]  /*2a80*/  MUFU.EX2 R84, R84 ;  /* 0x0000005400547308 */ /* 0x000e620000000800 */
[----:B---3--:R-:W-:Y:S01]  /*2a90*/  FADD R109, R113, R86 ;  /* 0x00000056716d7221 */ /* 0x008fe20000000000 */
[----:B--2---:R-:W-:-:S06]  /*2aa0*/  FADD R105, R105, R116 ;  /* 0x0000007469697221 */ /* 0x004fcc0000000000 */
[----:B------:R2:W3:Y:S01]  /*2ab0*/  MUFU.EX2 R115, R95 ;  /* 0x0000005f00737308 */ /* 0x0004e20000000800 */
[----:B0-----:R-:W-:Y:S01]  /*2ac0*/  FADD R92, R114, R107 ;  /* 0x0000006b725c7221 */ /* 0x001fe20000000000 */
[----:B------:R-:W0:Y:S03]  /*2ad0*/  SHFL.BFLY PT, R116, R93, 0x1, 0x1f ;  /* 0x0c201f005d747f89 */ /* 0x000e2600000e0000 */
[----:B------:R-:W-:Y:S01]  /*2ae0*/  FADD R94, R85, R92 ;  /* 0x0000005c555e7221 */ /* 0x000fe20000000000 */
[----:B------:R-:W-:Y:S01]  /*2af0*/  FADD R92, -R83, R182 ;  /* 0x000000b6535c7221 */ /* 0x000fe20000000100 */
[----:B------:R-:W4:Y:S01]  /*2b00*/  SHFL.BFLY PT, R120, R105, 0x1, 0x1f ;  /* 0x0c201f0069787f89 */ /* 0x000f2200000e0000 */
[----:B-1----:R-:W-:Y:S02]  /*2b10*/  FADD R106, R84, R109 ;  /* 0x0000006d546a7221 */ /* 0x002fe40000000000 */
[----:B------:R-:W-:Y:S01]  /*2b20*/  FMUL R108, R92, 1.4426950216293334961 ;  /* 0x3fb8aa3b5c6c7820 */ /* 0x000fe20000400000 */
[----:B--2---:R-:W1:Y:S01]  /*2b30*/  SHFL.BFLY PT, R95, R94, 0x2, 0x1f ;  /* 0x0c401f005e5f7f89 */ /* 0x004e6200000e0000 */
[----:B------:R-:W-:-:S04]  /*2b40*/  FADD R92, -R82, R183 ;  /* 0x000000b7525c7221 */ /* 0x000fc80000000100 */
[----:B------:R-:W-:Y:S01]  /*2b50*/  FMUL R109, R92, 1.4426950216293334961 ;  /* 0x3fb8aa3b5c6d7820 */ /* 0x000fe20000400000 */
[----:B---3--:R-:W-:Y:S01]  /*2b60*/  FADD R106, R115, R106 ;  /* 0x0000006a736a7221 */ /* 0x008fe20000000000 */
[----:B------:R-:W-:Y:S01]  /*2b70*/  FADD R92, -R81, R180 ;  /* 0x000000b4515c7221 */ /* 0x000fe20000000100 */
[----:B------:R-:W2:Y:S03]  /*2b80*/  MUFU.EX2 R108, R108 ;  /* 0x0000006c006c7308 */ /* 0x000ea60000000800 */
[----:B------:R-:W3:Y:S01]  /*2b90*/  SHFL.BFLY PT, R107, R106, 0x2, 0x1f ;  /* 0x0c401f006a6b7f89 */ /* 0x000ee200000e0000 */
[----:B------:R-:W-:Y:S01]  /*2ba0*/  FMUL R110, R92, 1.4426950216293334961 ;  /* 0x3fb8aa3b5c6e7820 */ /* 0x000fe20000400000 */
[----:B------:R-:W-:Y:S01]  /*2bb0*/  FADD R92, -R80, R181 ;  /* 0x000000b5505c7221 */ /* 0x000fe20000000100 */
[----:B0-----:R-:W-:Y:S02]  /*2bc0*/  FADD R93, R93, R116 ;  /* 0x000000745d5d7221 */ /* 0x001fe40000000000 */
[----:B------:R-:W0:Y:S01]  /*2bd0*/  MUFU.EX2 R109, R109 ;  /* 0x0000006d006d7308 */ /* 0x000e220000000800 */
[----:B------:R-:W-:Y:S01]  /*2be0*/  FMUL R92, R92, 1.4426950216293334961 ;  /* 0x3fb8aa3b5c5c7820 */ /* 0x000fe20000400000 */
[----:B----4-:R-:W-:-:S06]  /*2bf0*/  FADD R120, R105, R120 ;  /* 0x0000007869787221 */ /* 0x010fcc0000000000 */
[----:B------:R-:W4:Y:S01]  /*2c00*/  MUFU.EX2 R110, R110 ;  /* 0x0000006e006e7308 */ /* 0x000f220000000800 */
[----:B-1----:R-:W-:-:S05]  /*2c10*/  FADD R95, R94, R95 ;  /* 0x0000005f5e5f7221 */ /* 0x002fca0000000000 */
[----:B------:R1:W0:Y:S02]  /*2c20*/  SHFL.BFLY PT, R94, R95, 0x1, 0x1f ;  /* 0x0c201f005f5e7f89 */ /* 0x00022400000e0000 */
[----:B------:R1:W0:Y:S01]  /*2c30*/  MUFU.EX2 R111, R92 ;  /* 0x0000005c006f7308 */ /* 0x0002220000000800 */
[----:B---3--:R-:W-:-:S05]  /*2c40*/  FADD R107, R106, R107 ;  /* 0x0000006b6a6b7221 */ /* 0x008fca0000000000 */
[----:B------:R1:W3:Y:S01]  /*2c50*/  SHFL.BFLY PT, R106, R107, 0x1, 0x1f ;  /* 0x0c201f006b6a7f89 */ /* 0x0002e200000e0000 */
[----:B------:R-:W-:Y:S06]  /*2c60*/  BAR.SYNC.DEFER_BLOCKING 0x0 ;  /* 0x0000000000007b1d */ /* 0x000fec0000010000 */
[----:B--2---:R-:W-:Y:S05]  /*2c70*/  @P0 BRA `(.L_x_6) ;  /* 0x0000000000080947 */ /* 0x004fea0003800000 */
[----:B------:R2:W-:Y:S04]  /*2c80*/  STS [R100], R93 ;  /* 0x0000005d64007388 */ /* 0x0005e80000000800 */
[----:B------:R2:W-:Y:S02]  /*2c90*/  STS [R101], R120 ;  /* 0x0000007865007388 */ /* 0x0005e40000000800 */
.L_x_6:
[----:B------:R-:W-:Y:S05]  /*2ca0*/  BSYNC B0 ;  /* 0x0000000000007941 */ /* 0x000fea0003800000 */
.L_x_5:
[----:B------:R-:W-:Y:S01]  /*2cb0*/  BSSY B0, `(.L_x_7) ;  /* 0x0000006000007945 */ /* 0x000fe20003800000 */
[----:B0-----:R-:W-:Y:S01]  /*2cc0*/  FADD R94, R95, R94 ;  /* 0x0000005e5f5e7221 */ /* 0x001fe20000000000 */
[----:B-1-3--:R-:W-:Y:S02]  /*2cd0*/  FADD R107, R107, R106 ;  /* 0x0000006a6b6b7221 */ /* 0x00afe40000000000 */
[----:B------:R-:W-:Y:S05]  /*2ce0*/  @P0 BRA `(.L_x_8) ;  /* 0x0000000000080947 */ /* 0x000fea0003800000 */
[----:B------:R0:W-:Y:S04]  /*2cf0*/  STS [R103], R94 ;  /* 0x0000005e67007388 */ /* 0x0001e80000000800 */
[----:B------:R0:W-:Y:S02]  /*2d00*/  @!P0 STS [R104], R107 ;  /* 0x0000006b68008388 */ /* 0x0001e40000000800 */
.L_x_8:
[----:B------:R-:W-:Y:S05]  /*2d10*/  BSYNC B0 ;  /* 0x0000000000007941 */ /* 0x000fea0003800000 */
.L_x_7:
[----:B------:R-:W-:Y:S01]  /*2d20*/  BAR.SYNC.DEFER_BLOCKING 0x0 ;  /* 0x0000000000007b1d */ /* 0x000fe20000010000 */
[----:B--2---:R-:W-:-:S04]  /*2d30*/  IMAD.WIDE R120, R3, 0x2, R142 ;  /* 0x0000000203787825 */ /* 0x004fc800078e028e */
[----:B0-----:R-:W-:-:S04]  /*2d40*/  IMAD.WIDE R106, R3, 0x2, R138 ;  /* 0x00000002036a7825 */ /* 0x001fc800078e028a */
[----:B------:R-:W-:-:S04]  /*2d50*/  IMAD.WIDE R122, R3, 0x2, R144 ;  /* 0x00000002037a7825 */ /* 0x000fc800078e0290 */
[----:B------:R-:W-:-:S04]  /*2d60*/  IMAD.WIDE R124, R3, 0x2, R146 ;  /* 0x00000002037c7825 */ /* 0x000fc800078e0292 */
[----:B------:R-:W-:Y:S01]  /*2d70*/  IMAD.WIDE R116, R3, 0x2, R140 ;  /* 0x0000000203747825 */ /* 0x000fe200078e028c */
[----:B------:R-:W0:Y:S04]  /*2d80*/  LDS R92, [R102] ;  /* 0x00000000665c7984 */ /* 0x000e280000000800 */
[----:B0-----:R-:W0:Y:S02]  /*2d90*/  SHFL.BFLY PT, R93, R92, 0x4, 0x1f ;  /* 0x0c801f005c5d7f89 */ /* 0x001e2400000e0000 */
[----:B0-----:R-:W-:-:S05]  /*2da0*/  FADD R93, R92, R93 ;  /* 0x0000005d5c5d7221 */ /* 0x001fca0000000000 */
[----:B------:R-:W0:Y:S02]  /*2db0*/  SHFL.BFLY PT, R94, R93, 0x2, 0x1f ;  /* 0x0c401f005d5e7f89 */ /* 0x000e2400000e0000 */
[----:B0-----:R-:W-:-:S05]  /*2dc0*/  FADD R94, R93, R94 ;  /* 0x0000005e5d5e7221 */ /* 0x001fca0000000000 */
[----:B------:R-:W0:Y:S02]  /*2dd0*/  SHFL.BFLY PT, R95, R94, 0x1, 0x1f ;  /* 0x0c201f005e5f7f89 */ /* 0x000e2400000e0000 */
[----:B0-----:R-:W-:-:S05]  /*2de0*/  FADD R95, R94, R95 ;  /* 0x0000005f5e5f7221 */ /* 0x001fca0000000000 */
[----:B------:R0:W-:Y:S01]  /*2df0*/  @!P1 STS [R102], R95 ;  /* 0x0000005f66009388 */ /* 0x0001e20000000800 */
[----:B------:R-:W-:Y:S01]  /*2e00*/  BAR.SYNC.DEFER_BLOCKING 0x0 ;  /* 0x0000000000007b1d */ /* 0x000fe20000010000 */
[----:B------:R-:W-:-:S04]  /*2e10*/  IMAD.WIDE R92, R3, 0x2, R136 ;  /* 0x00000002035c7825 */ /* 0x000fc800078e0288 */
[----:B------:R-:W-:-:S04]  /*2e20*/  IMAD.WIDE R100, R3, 0x2, R32 ;  /* 0x0000000203647825 */ /* 0x000fc800078e0220 */
[----:B0-----:R-:W-:-:S04]  /*2e30*/  IMAD.WIDE R94, R3, 0x2, R28 ;  /* 0x00000002035e7825 */ /* 0x001fc800078e021c */
[----:B------:R-:W-:-:S04]  /*2e40*/  IMAD.WIDE R102, R3, 0x2, R34 ;  /* 0x0000000203667825 */ /* 0x000fc800078e0222 */
[C---:B------:R-:W-:Y:S01]  /*2e50*/  IMAD.WIDE R104, R3.reuse, 0x2, R36 ;  /* 0x0000000203687825 */ /* 0x040fe200078e0224 */
[----:B------:R0:W2:Y:S04]  /*2e60*/  LDG.E.U16 R180, desc[UR10][R120.64] ;  /* 0x0000000a78b47981 */ /* 0x0000a8000c1e1500 */
[----:B------:R1:W3:Y:S04]  /*2e70*/  LDG.E.U16 R182, desc[UR10][R106.64] ;  /* 0x0000000a6ab67981 */ /* 0x0002e8000c1e1500 */
[----:B------:R5:W2:Y:S01]  /*2e80*/  LDG.E.U16 R181, desc[UR10][R122.64] ;  /* 0x0000000a7ab57981 */ /* 0x000aa2000c1e1500 */
[----:B0-----:R-:W-:-:S03]  /*2e90*/  IMAD.WIDE R120, R3, 0x2, R44 ;  /* 0x0000000203787825 */ /* 0x001fc600078e022c */
[----:B------:R0:W2:Y:S01]  /*2ea0*/  LDG.E.U16 R127, desc[UR10][R124.64] ;  /* 0x0000000a7c7f7981 */ /* 0x0000a2000c1e1500 */
[----:B-1----:R-:W-:-:S03]  /*2eb0*/  IMAD.WIDE R106, R3, 0x2, R40 ;  /* 0x00000002036a7825 */ /* 0x002fc600078e0228 */
[----:B------:R1:W2:Y:S01]  /*2ec0*/  LDG.E.U16 R183, desc[UR10][R116.64] ;  /* 0x0000000a74b77981 */ /* 0x0002a2000c1e1500 */
[----:B-----5:R-:W-:-:S03]  /*2ed0*/  IMAD.WIDE R122, R3, 0x2, R48 ;  /* 0x00000002037a7825 */ /* 0x020fc600078e0230 */
        /* <DEDUP_REMOVED lines=36> */
[----:B------:R-:W5:Y:S01]  /*3120*/  LDG.E.U16 R123, desc[UR10][R122.64] ;  /* 0x0000000a7a7b7981 */ /* 0x000f62000c1e1500 */
[----:B0-----:R-:W-:-:S03]  /*3130*/  IMAD.WIDE R106, R3, 0x2, R70 ;  /* 0x00000002036a7825 */ /* 0x001fc600078e0246 */
[----:B------:R-:W5:Y:S04]  /*3140*/  LDG.E.U16 R124, desc[UR10][R124.64] ;  /* 0x0000000a7c7c7981 */ /* 0x000f68000c1e1500 */
[----:B------:R0:W5:Y:S04]  /*3150*/  LDG.E.U16 R93, desc[UR10][R92.64] ;  /* 0x0000000a5c5d7981 */ /* 0x000168000c1e1500 */
[----:B------:R4:W5:Y:S04]  /*3160*/  LDG.E.U16 R95, desc[UR10][R94.64] ;  /* 0x0000000a5e5f7981 */ /* 0x000968000c1e1500 */
[----:B------:R-:W5:Y:S04]  /*3170*/  LDG.E.U16 R101, desc[UR10][R100.64] ;  /* 0x0000000a64657981 */ /* 0x000f68000c1e1500 */
[----:B------:R-:W5:Y:S04]  /*3180*/  LDG.E.U16 R103, desc[UR10][R102.64] ;  /* 0x0000000a66677981 */ /* 0x000f68000c1e1500 */
[----:B------:R-:W5:Y:S04]  /*3190*/  LDG.E.U16 R105, desc[UR10][R104.64] ;  /* 0x0000000a68697981 */ /* 0x000f68000c1e1500 */
[----:B------:R-:W5:Y:S04]  /*31a0*/  LDG.E.U16 R125, desc[UR10][R106.64] ;  /* 0x0000000a6a7d7981 */ /* 0x000f68000c1e1500 */
[----:B------:R4:W5:Y:S01]  /*31b0*/  LDG.E.U16 R121, desc[UR10][R120.64] ;  /* 0x0000000a78797981 */ /* 0x000962000c1e1500 */
[----:B-1----:R-:W-:-:S02]  /*31c0*/  LOP3.LUT R116, R0, 0x7f, RZ, 0xc0, !PT ;  /* 0x0000007f00747812 */ /* 0x002fc400078ec0ff */
[C---:B------:R-:W-:Y:S01]  /*31d0*/  LOP3.LUT P2, RZ, R0.reuse, 0x80, RZ, 0xc0, !PT ;  /* 0x0000008000ff7812 */ /* 0x040fe2000784c0ff */
[----:B------:R-:W-:Y:S01]  /*31e0*/  LDS R119, [R119] ;  /* 0x0000000077777984 */ /* 0x000fe20000000800 */
[----:B0-----:R-:W-:Y:S01]  /*31f0*/  LOP3.LUT R92, R0, 0x7, RZ, 0xc0, !PT ;  /* 0x00000007005c7812 */ /* 0x001fe200078ec0ff */
[----:B------:R-:W-:Y:S01]  /*3200*/  IMAD.SHL.U32 R116, R116, 0x2, RZ ;  /* 0x0000000274747824 */ /* 0x000fe200078e00ff */
[----:B------:R-:W-:Y:S01]  /*3210*/  SEL R117, RZ, 0x110, !P2 ;  /* 0x00000110ff757807 */ /* 0x000fe20005000000 */
[----:B------:R-:W-:Y:S02]  /*3220*/  LDS R118, [R118] ;  /* 0x0000000076767984 */ /* 0x000fe40000000800 */
[----:B----4-:R-:W-:Y:S01]  /*3230*/  IMAD.SHL.U32 R94, R92, 0x10, RZ ;  /* 0x000000105c5e7824 */ /* 0x010fe200078e00ff */
[----:B------:R-:W-:Y:S02]  /*3240*/  LOP3.LUT R92, R117, R116, RZ, 0x3c, !PT ;  /* 0x00000074755c7212 */ /* 0x000fe400078e3cff */
[----:B------:R-:W-:Y:S04]  /*3250*/  LDS R117, [R216] ;  /* 0x00000000d8757984 */ /* 0x000fe80000000800 */
[----:B------:R-:W-:Y:S01]  /*3260*/  LDS R116, [R126] ;  /* 0x000000007e747984 */ /* 0x000fe20000000800 */
[----:B------:R-:W-:Y:S01]  /*3270*/  BAR.SYNC.DEFER_BLOCKING 0x0 ;  /* 0x0000000000007b1d */ /* 0x000fe20000010000 */
[----:B------:R-:W-:-:S02]  /*3280*/  F2FP.BF16.F32.PACK_AB R96, R91, R96 ;  /* 0x000000605b60723e */ /* 0x000fc400000010ff */
[----:B------:R-:W-:Y:S02]  /*3290*/  F2FP.BF16.F32.PACK_AB R97, R97, R90 ;  /* 0x0000005a6161723e */ /* 0x000fe400000010ff */
[----:B------:R-:W-:Y:S02]  /*32a0*/  F2FP.BF16.F32.PACK_AB R98, R98, R89 ;  /* 0x000000596262723e */ /* 0x000fe400000010ff */
[----:B------:R-:W-:Y:S02]  /*32b0*/  F2FP.BF16.F32.PACK_AB R99, R88, R99 ;  /* 0x000000635863723e */ /* 0x000fe400000010ff */
[----:B------:R-:W-:Y:S02]  /*32c0*/  F2FP.BF16.F32.PACK_AB R112, R112, R87 ;  /* 0x000000577070723e */ /* 0x000fe400000010ff */
[----:B------:R-:W-:Y:S02]  /*32d0*/  F2FP.BF16.F32.PACK_AB R113, R86, R113 ;  /* 0x000000715671723e */ /* 0x000fe400000010ff */
[----:B------:R-:W-:-:S02]  /*32e0*/  F2FP.BF16.F32.PACK_AB R114, R85, R114 ;  /* 0x000000725572723e */ /* 0x000fc400000010ff */
[----:B------:R-:W-:Y:S01]  /*32f0*/  F2FP.BF16.F32.PACK_AB R115, R115, R84 ;  /* 0x000000547373723e */ /* 0x000fe200000010ff */
[----:B------:R-:W-:-:S05]  /*3300*/  IMAD.SHL.U32 R235, R0, 0x100, RZ ;  /* 0x0000010000eb7824 */ /* 0x000fca00078e00ff */
[----:B------:R-:W-:-:S04]  /*3310*/  LOP3.LUT R235, R94, 0xf00, R235, 0xf8, !PT ;  /* 0x00000f005eeb7812 */ /* 0x000fc800078ef8eb */
[----:B------:R-:W-:Y:S01]  /*3320*/  LOP3.LUT R120, R235, 0x10, R0, 0x78, !PT ;  /* 0x00000010eb787812 */ /* 0x000fe200078e7800 */
[C---:B------:R-:W-:Y:S01]  /*3330*/  FMUL R72, R108.reuse, R72 ;  /* 0x000000486c487220 */ /* 0x040fe20000400000 */
[----:B------:R-:W-:Y:S01]  /*3340*/  FMUL R73, R108, R73 ;  /* 0x000000496c497220 */ /* 0x000fe20000400000 */
[C---:B------:R-:W-:Y:S01]  /*3350*/  FMUL R74, R109.reuse, R74 ;  /* 0x0000004a6d4a7220 */ /* 0x040fe20000400000 */
[----:B------:R-:W-:Y:S01]  /*3360*/  FMUL R75, R109, R75 ;  /* 0x0000004b6d4b7220 */ /* 0x000fe20000400000 */
[C---:B------:R-:W-:Y:S01]  /*3370*/  FMUL R76, R110.reuse, R76 ;  /* 0x0000004c6e4c7220 */ /* 0x040fe20000400000 */
[----:B------:R-:W-:Y:S01]  /*3380*/  FMUL R77, R110, R77 ;  /* 0x0000004d6e4d7220 */ /* 0x000fe20000400000 */
[C---:B------:R-:W-:Y:S01]  /*3390*/  FMUL R78, R111.reuse, R78 ;  /* 0x0000004e6f4e7220 */ /* 0x040fe20000400000 */
[----:B------:R-:W-:Y:S01]  /*33a0*/  FMUL R79, R111, R79 ;  /* 0x0000004f6f4f7220 */ /* 0x000fe20000400000 */
[----:B---3--:R-:W-:Y:S04]  /*33b0*/  STS.U16 [R92+UR8+0x800], R182 ;  /* 0x000800b65c007988 */ /* 0x008fe80008000408 */
[----:B--2---:R-:W-:Y:S04]  /*33c0*/  STS.U16 [R92+UR8], R127 ;  /* 0x0000007f5c007988 */ /* 0x004fe80008000408 */
        /* <DEDUP_REMOVED lines=11> */
[----:B-----5:R-:W-:Y:S04]  /*3480*/  STS.U16 [R22+UR8+0x2a00], R123 ;  /* 0x002a007b16007988 */ /* 0x020fe80008000408 */
        /* <DEDUP_REMOVED lines=18> */
[----:B------:R-:W-:Y:S04]  /*35b0*/  STSM.16.M88.4 [R15+0x4000], R96 ;  /* 0x004000600f007844 */ /* 0x000fe80000000200 */
[----:B------:R-:W-:Y:S01]  /*35c0*/  STSM.16.M88.4 [R15+0x5000], R112 ;  /* 0x005000700f007844 */ /* 0x000fe20000000200 */
[----:B------:R-:W-:Y:S06]  /*35d0*/  BAR.SYNC.DEFER_BLOCKING 0x0 ;  /* 0x0000000000007b1d */ /* 0x000fec0000010000 */
[----:B------:R-:W-:Y:S04]  /*35e0*/  LDSM.16.M88.4 R104, [R120+UR8+0x4000] ;  /* 0x004000087868783b */ /* 0x000fe80008000200 */
[----:B------:R-:W0:Y:S04]  /*35f0*/  LDSM.16.M88.4 R84, [R13+UR8] ;  /* 0x000000080d54783b */ /* 0x000e280008000200 */
[----:B------:R-:W1:Y:S04]  /*3600*/  LDSM.16.M88.4 R100, [R120+UR8+0x5000] ;  /* 0x005000087864783b */ /* 0x000e680008000200 */
[----:B------:R-:W2:Y:S04]  /*3610*/  LDSM.16.M88.4 R88, [R25+UR8+0x4000] ;  /* 0x004000081958783b */ /* 0x000ea80008000200 */
[----:B------:R-:W3:Y:S04]  /*3620*/  LDSM.16.M88.4 R92, [R25+UR8+0x5000] ;  /* 0x00500008195c783b */ /* 0x000ee80008000200 */
[----:B------:R-:W-:Y:S01]  /*3630*/  LDSM.16.M88.4 R96, [R17+UR8+0x5000] ;  /* 0x005000081160783b */ /* 0x000fe20008000200 */
[-C--:B0-----:R-:W-:Y:S03]  /*3640*/  HMMA.16816.F32.BF16 R104, R104, R84.reuse, R72 ;  /* 0x000000546868723c */ /* 0x081fe60000041848 */
[----:B------:R-:W-:Y:S03]  /*3650*/  LDSM.16.M88.4 R72, [R17+UR8+0x4000] ;  /* 0x004000081148783b */ /* 0x000fe60008000200 */
[----:B-1----:R-:W-:Y:S01]  /*3660*/  HMMA.16816.F32.BF16 R100, R100, R84, R76 ;  /* 0x000000546464723c */ /* 0x002fe2000004184c */
[----:B------:R-:W0:-:S15]  /*3670*/  LDSM.16.M88.4 R76, [R21+UR8] ;  /* 0x00000008154c783b */ /* 0x000e1e0008000200 */
[----:B------:R-:W-:-:S02]  /*3680*/  NOP ;  /* 0x0000000000007918 */ /* 0x000fc40000000000 */
[-C--:B--2---:R-:W-:Y:S06]  /*3690*/  HMMA.16816.F32.BF16 R88, R88, R86.reuse, R104 ;  /* 0x000000565858723c */ /* 0x084fec0000041868 */
[----:B---3--:R-:W-:Y:S01]  /*36a0*/  HMMA.16816.F32.BF16 R100, R92, R86, R100 ;  /* 0x000000565c64723c */ /* 0x008fe20000041864 */
[----:B------:R-:W1:Y:S04]  /*36b0*/  LDSM.16.M88.4 R92, [R16+UR8+0x4000] ;  /* 0x00400008105c783b */ /* 0x000e680008000200 */
[----:B------:R-:W2:-:S13]  /*36c0*/  LDSM.16.M88.4 R84, [R16+UR8+0x5000] ;  /* 0x005000081054783b */ /* 0x000e9a0008000200 */
[-C--:B0-----:R-:W-:Y:S01]  /*36d0*/  HMMA.16816.F32.BF16 R72, R72, R76.reuse, R88 ;  /* 0x0000004c4848723c */ /* 0x081fe20000041858 */
[----:B------:R-:W-:Y:S05]  /*36e0*/  LDSM.16.M88.4 R88, [R120+UR8+0x4080] ;  /* 0x004080087858783b */ /* 0x000fea0008000200 */
[----:B------:R-:W-:Y:S01]  /*36f0*/  HMMA.16816.F32.BF16 R104, R96, R76, R100 ;  /* 0x0000004c6068723c */ /* 0x000fe20000041864 */
[----:B------:R-:W0:Y:S04]  /*3700*/  LDSM.16.M88.4 R96, [R13+UR8+0x80] ;  /* 0x000080080d60783b */ /* 0x000e280008000200 */
[----:B------:R-:W3:-:S13]  /*3710*/  LDSM.16.M88.4 R100, [R120+UR8+0x5080] ;  /* 0x005080087864783b */ /* 0x000eda0008000200 */
[-C--:B-1----:R-:W-:Y:S01]  /*3720*/  HMMA.16816.F32.BF16 R72, R92, R78.reuse, R72 ;  /* 0x0000004e5c48723c */ /* 0x082fe20000041848 */
[----:B------:R-:W-:Y:S05]  /*3730*/  LDSM.16.M88.4 R92, [R17+UR8+0x4080] ;  /* 0x00408008115c783b */ /* 0x000fea0008000200 */
[----:B--2---:R-:W-:Y:S01]  /*3740*/  HMMA.16816.F32.BF16 R104, R84, R78, R104 ;  /* 0x0000004e5468723c */ /* 0x004fe20000041868 */
[----:B------:R-:W1:Y:S04]  /*3750*/  LDSM.16.M88.4 R84, [R25+UR8+0x4080] ;  /* 0x004080081954783b */ /* 0x000e680008000200 */
[----:B------:R-:W2:-:S13]  /*3760*/  LDSM.16.M88.4 R76, [R25+UR8+0x5080] ;  /* 0x00508008194c783b */ /* 0x000e9a0008000200 */
[-C--:B0-----:R-:W-:Y:S01]  /*3770*/  HMMA.16816.F32.BF16 R72, R88, R96.reuse, R72 ;  /* 0x000000605848723c */ /* 0x081fe20000041848 */
[----:B------:R-:W0:Y:S05]  /*3780*/  LDSM.16.M88.4 R88, [R21+UR8+0x80] ;  /* 0x000080081558783b */ /* 0x000e2a0008000200 */
[----:B---3--:R-:W-:Y:S01]  /*3790*/  HMMA.16816.F32.BF16 R100, R100, R96, R104 ;  /* 0x000000606464723c */ /* 0x008fe20000041868 */
[----:B------:R-:W3:-:S15]  /*37a0*/  LDSM.16.M88.4 R104, [R17+UR8+0x5080] ;  /* 0x005080081168783b */ /* 0x000ede0008000200 */
[----:B------:R-:W-:-:S02]  /*37b0*/  NOP ;  /* 0x0000000000007918 */ /* 0x000fc40000000000 */
[-C--:B-1----:R-:W-:Y:S01]  /*37c0*/  HMMA.16816.F32.BF16 R72, R84, R98.reuse, R72 ;  /* 0x000000625448723c */ /* 0x082fe20000041848 */
[----:B------:R-:W1:Y:S05]  /*37d0*/  LDSM.16.M88.4 R84, [R16+UR8+0x4080] ;  /* 0x004080081054783b */ /* 0x000e6a0008000200 */
[----:B--2---:R-:W-:Y:S01]  /*37e0*/  HMMA.16816.F32.BF16 R100, R76, R98, R100 ;  /* 0x000000624c64723c */ /* 0x004fe20000041864 */
[----:B------:R-:W2:Y:S01]  /*37f0*/  LDSM.16.M88.4 R76, [R16+UR8+0x5080] ;  /* 0x00508008104c783b */ /* 0x000ea20008000200 */
[----:B------:R-:W-:-:S15]  /*3800*/  UIADD3 UR4, UR4, 0x80, URZ ;  /* 0x0000008004047890 */ /* 0x000fde000fffe03f */
[----:B------:R-:W-:-:S01]  /*3810*/  NOP ;  /* 0x0000000000007918 */ /* 0x000fc20000000000 */
[-C--:B0-----:R-:W-:Y:S06]  /*3820*/  HMMA.16816.F32.BF16 R72, R92, R88.reuse, R72 ;  /* 0x000000585c48723c */ /* 0x081fec0000041848 */
[----:B---3--:R-:W-:Y:S01]  /*3830*/  HMMA.16816.F32.BF16 R100, R104, R88, R100 ;  /* 0x000000586864723c */ /* 0x008fe20000041864 */
[----:B------:R-:W0:Y:S08]  /*3840*/  LDC R88, c[0x0][0x264] ;  /* 0x00009900ff587b82 */ /* 0x000e300000000800 */
[----:B------:R-:W3:Y:S01]  /*3850*/  LDC R89, c[0x0][0x254] ;  /* 0x00009500ff597b82 */ /* 0x000ee20000000800 */
[----:B------:R-:W-:Y:S01]  /*3860*/  ISETP.LE.AND P2, PT, R4, UR4, PT ;  /* 0x0000000404007c0c */ /* 0x000fe2000bf43270 */
[----:B------:R-:W-:Y:S01]  /*3870*/  FFMA R5, R108, R5, R117 ;  /* 0x000000056c057223 */ /* 0x000fe20000000075 */
[----:B------:R-:W-:Y:S01]  /*3880*/  FFMA R6, R109, R6, R116 ;  /* 0x000000066d067223 */ /* 0x000fe20000000074 */
[----:B------:R-:W-:Y:S01]  /*3890*/  FFMA R27, R110, R27, R119 ;  /* 0x0000001b6e1b7223 */ /* 0x000fe20000000077 */
[----:B------:R-:W-:Y:S01]  /*38a0*/  FFMA R26, R111, R26, R118 ;  /* 0x0000001a6f1a7223 */ /* 0x000fe20000000076 */
[----:B------:R-:W-:-:S03]  /*38b0*/  IMAD.MOV.U32 R182, RZ, RZ, R83 ;  /* 0x000000ffffb67224 */ /* 0x000fc600078e0053 */
[----:B-1----:R-:W-:Y:S01]  /*38c0*/  HMMA.16816.F32.BF16 R72, R84, R90, R72 ;  /* 0x0000005a5448723c */ /* 0x002fe20000041848 */
[----:B------:R-:W-:Y:S01]  /*38d0*/  MOV R183, R82 ;  /* 0x0000005200b77202 */ /* 0x000fe20000000f00 */
[----:B------:R-:W-:-:S04]  /*38e0*/  IMAD.MOV.U32 R180, RZ, RZ, R81 ;  /* 0x000000ffffb47224 */ /* 0x000fc800078e0051 */
[----:B--2---:R-:W-:Y:S01]  /*38f0*/  HMMA.16816.F32.BF16 R76, R76, R90, R100 ;  /* 0x0000005a4c4c723c */ /* 0x004fe20000041864 */
[----:B0-----:R-:W-:Y:S02]  /*3900*/  IMAD R3, R88, 0x80, R3 ;  /* 0x0000008058037824 */ /* 0x001fe400078e0203 */
[----:B------:R-:W-:Y:S02]  /*3910*/  IMAD.MOV.U32 R181, RZ, RZ, R80 ;  /* 0x000000ffffb57224 */ /* 0x000fe400078e0050 */
[----:B---3--:R-:W-:Y:S01]  /*3920*/  IMAD R18, R89, 0x80, R18 ;  /* 0x0000008059127824 */ /* 0x008fe200078e0212 */
[----:B------:R-:W-:-:S03]  /*3930*/  NOP ;  /* 0x0000000000007918 */ /* 0x000fc60000000000 */
[----:B------:R-:W-:-:S15]  /*3940*/  @!P2 BRA `(.L_x_9) ;  /* 0xffffffdc0058a947 */ /* 0x000fde000383ffff */
.L_x_0:
[C---:B------:R-:W-:Y:S01]  /*3950*/  LOP3.LUT R4, R0.reuse, 0x3f, RZ, 0xc0, !PT ;  /* 0x0000003f00047812 */ /* 0x040fe200078ec0ff */
[----:B------:R-:W-:Y:S01]  /*3960*/  IMAD.MOV.U32 R21, RZ, RZ, R6 ;  /* 0x000000ffff157224 */ /* 0x000fe200078e0006 */
[C---:B------:R-:W-:Y:S01]  /*3970*/  LOP3.LUT R23, R0.reuse, 0x18, RZ, 0xc0, !PT ;  /* 0x0000001800177812 */ /* 0x040fe200078ec0ff */
[----:B------:R-:W-:Y:S01]  /*3980*/  FMUL R6, R27, 8388608 ;  /* 0x4b0000001b067820 */ /* 0x000fe20000400000 */
[----:B------:R-:W-:Y:S01]  /*3990*/  ISETP.GE.U32.AND P0, PT, R7, 0x20, PT ;  /* 0x000000200700780c */ /* 0x000fe20003f06070 */
[----:B------:R-:W-:Y:S01]  /*39a0*/  BAR.SYNC.DEFER_BLOCKING 0x0 ;  /* 0x0000000000007b1d */ /* 0x000fe20000010000 */
[----:B------:R-:W-:Y:S01]  /*39b0*/  LOP3.LUT R8, R0, 0xc0, RZ, 0xc0, !PT ;  /* 0x000000c000087812 */ /* 0x000fe200078ec0ff */
[----:B------:R-:W-:Y:S01]  /*39c0*/  IMAD R7, R23, 0x20, R4 ;  /* 0x0000002017077824 */ /* 0x000fe200078e0204 */
[C---:B------:R-:W-:Y:S02]  /*39d0*/  FSETP.GT.AND P3, PT, |R26|.reuse, 8.50705917302346158658e+37, PT ;  /* 0x7e8000001a00780b */ /* 0x040fe40003f64200 */
[--C-:B------:R-:W-:Y:S01]  /*39e0*/  SHF.R.U32.HI R4, RZ, 0x1, R8.reuse ;  /* 0x00000001ff047819 */ /* 0x100fe20000011608 */
[----:B------:R-:W-:Y:S01]  /*39f0*/  IMAD.SHL.U32 R7, R7, 0x4, RZ ;  /* 0x0000000407077824 */ /* 0x000fe200078e00ff */
[----:B------:R-:W-:Y:S01]  /*3a00*/  FSETP.GEU.AND P2, PT, |R26|, 1.175494350822287508e-38, PT ;  /* 0x008000001a00780b */ /* 0x000fe20003f4e200 */
[----:B------:R-:W-:Y:S01]  /*3a10*/  ULDC.64 UR6, c[0x0][0x270] ;  /* 0x00009c0000067ab9 */ /* 0x000fe20000000a00 */
[----:B------:R-:W-:Y:S01]  /*3a20*/  LOP3.LUT R9, R0, 0x3, RZ, 0xc0, !PT ;  /* 0x0000000300097812 */ /* 0x000fe200078ec0ff */
[----:B------:R-:W-:Y:S01]  /*3a30*/  UIMAD UR6, UR9, UR6, URZ ;  /* 0x00000006090672a4 */ /* 0x000fe2000f8e023f */
[----:B------:R-:W-:Y:S01]  /*3a40*/  LOP3.LUT R19, R7, R4, RZ, 0x3c, !PT ;  /* 0x0000000407137212 */ /* 0x000fe200078e3cff */
[C---:B------:R-:W-:Y:S01]  /*3a50*/  FMUL R4, R21.reuse, 8388608 ;  /* 0x4b00000015047820 */ /* 0x040fe20000400000 */
[C---:B------:R-:W-:Y:S01]  /*3a60*/  FMUL R7, R26.reuse, 8388608 ;  /* 0x4b0000001a077820 */ /* 0x040fe20000400000 */
[----:B------:R-:W-:Y:S01]  /*3a70*/  FSETP.GEU.AND P5, PT, R21, 1.175494350822287508e-38, PT ;  /* 0x008000001500780b */ /* 0x000fe20003fae000 */
[----:B------:R-:W-:Y:S01]  /*3a80*/  IMAD R18, R9, 0x8, R8 ;  /* 0x0000000809127824 */ /* 0x000fe200078e0208 */
[----:B------:R-:W-:Y:S01]  /*3a90*/  FSETP.GEU.AND P1, PT, R26, 1.175494350822287508e-38, PT ;  /* 0x008000001a00780b */ /* 0x000fe20003f2e000 */
[----:B------:R-:W-:Y:S01]  /*3aa0*/  @P3 FMUL R79, R79, 0.25 ;  /* 0x3e8000004f4f3820 */ /* 0x000fe20000400000 */
[----:B------:R-:W-:Y:S01]  /*3ab0*/  SHF.R.U32.HI R3, RZ, 0x4, R0 ;  /* 0x00000004ff037819 */ /* 0x000fe20000011600 */
[----:B------:R-:W-:Y:S01]  /*3ac0*/  @P3 FMUL R78, R78, 0.25 ;  /* 0x3e8000004e4e3820 */ /* 0x000fe20000400000 */
[----:B------:R-:W-:Y:S01]  /*3ad0*/  FSETP.GEU.AND P6, PT, R27, 1.175494350822287508e-38, PT ;  /* 0x008000001b00780b */ /* 0x000fe20003fce000 */
[----:B------:R-:W-:Y:S01]  /*3ae0*/  @!P2 FMUL R79, R79, 16777216 ;  /* 0x4b8000004f4fa820 */ /* 0x000fe20000400000 */
[----:B------:R-:W-:Y:S01]  /*3af0*/  MOV R20, R5 ;  /* 0x0000000500147202 */ /* 0x000fe20000000f00 */
[----:B------:R-:W-:Y:S01]  /*3b00*/  @!P2 FMUL R78, R78, 16777216 ;  /* 0x4b8000004e4ea820 */ /* 0x000fe20000400000 */
[----:B------:R-:W-:Y:S01]  /*3b10*/  FSEL R24, R4, R21, !P5 ;  /* 0x0000001504187208 */ /* 0x000fe20006800000 */
[----:B------:R-:W-:Y:S01]  /*3b20*/  USHF.L.U32 UR5, UR6, 0x1, URZ ;  /* 0x0000000106057899 */ /* 0x000fe2000800063f */
[----:B------:R-:W-:Y:S01]  /*3b30*/  FSEL R5, RZ, -23, P5 ;  /* 0xc1b80000ff057808 */ /* 0x000fe20002800000 */
[----:B------:R-:W0:Y:S01]  /*3b40*/  LDC.64 R32, c[0x0][0x230] ;  /* 0x00008c00ff207b82 */ /* 0x000e220000000a00 */
[----:B------:R-:W-:Y:S01]  /*3b50*/  FSEL R28, R7, R26, !P1 ;  /* 0x0000001a071c7208 */ /* 0x000fe20004800000 */
[----:B------:R-:W-:Y:S01]  /*3b60*/  @P3 FMUL R26, R26, 0.25 ;  /* 0x3e8000001a1a3820 */ /* 0x000fe20000400000 */
[----:B------:R-:W-:-:S02]  /*3b70*/  LOP3.LUT R3, R3, 0x2, RZ, 0xc0, !PT ;  /* 0x0000000203037812 */ /* 0x000fc400078ec0ff */
[C---:B------:R-:W-:Y:S01]  /*3b80*/  FSETP.GT.AND P5, PT, |R21|.reuse, 8.50705917302346158658e+37, PT ;  /* 0x7e8000001500780b */ /* 0x040fe20003fa4200 */
[----:B------:R-:W-:Y:S01]  /*3b90*/  @!P2 FMUL R26, R26, 16777216 ;  /* 0x4b8000001a1aa820 */ /* 0x000fe20000400000 */
[----:B------:R-:W-:Y:S01]  /*3ba0*/  FSEL R29, R6, R27, !P6 ;  /* 0x0000001b061d7208 */ /* 0x000fe20007000000 */
[----:B------:R-:W-:Y:S01]  /*3bb0*/  IMAD.U32 R18, R18, 0x4, R3 ;  /* 0x0000000412127824 */ /* 0x000fe200078e0003 */
[----:B------:R-:W-:Y:S01]  /*3bc0*/  FSEL R9, RZ, -23, P6 ;  /* 0xc1b80000ff097808 */ /* 0x000fe20003000000 */
[C---:B------:R-:W-:Y:S01]  /*3bd0*/  FMUL R3, R20.reuse, 8388608 ;  /* 0x4b00000014037820 */ /* 0x040fe20000400000 */
[----:B------:R-:W-:Y:S01]  /*3be0*/  FSETP.GT.AND P6, PT, |R20|, 8.50705917302346158658e+37, PT ;  /* 0x7e8000001400780b */ /* 0x000fe20003fc4200 */
[----:B------:R-:W-:Y:S01]  /*3bf0*/  VIADD R12, R28, 0xc0cafb0d ;  /* 0xc0cafb0d1c0c7836 */ /* 0x000fe20000000000 */
[C---:B------:R-:W-:Y:S01]  /*3c00*/  FSETP.GEU.AND P3, PT, |R21|.reuse, 1.175494350822287508e-38, PT ;  /* 0x008000001500780b */ /* 0x040fe20003f6e200 */
[----:B------:R-:W1:Y:S01]  /*3c10*/  MUFU.RCP R15, R26 ;  /* 0x0000001a000f7308 */ /* 0x000e620000001000 */
[----:B------:R-:W-:Y:S01]  /*3c20*/  FSETP.GEU.AND P2, PT, |R20|, 1.175494350822287508e-38, PT ;  /* 0x008000001400780b */ /* 0x000fe20003f4e200 */
[----:B------:R-:W-:Y:S01]  /*3c30*/  VIADD R6, R24, 0xc0cafb0d ;  /* 0xc0cafb0d18067836 */ /* 0x000fe20000000000 */
[C---:B------:R-:W-:Y:S01]  /*3c40*/  FSETP.GEU.AND P4, PT, R20.reuse, 1.175494350822287508e-38, PT ;  /* 0x008000001400780b */ /* 0x040fe20003f8e000 */
[----:B------:R-:W-:Y:S01]  /*3c50*/  @P5 FMUL R21, R21, 0.25 ;  /* 0x3e80000015155820 */ /* 0x000fe20000400000 */
[----:B------:R-:W-:Y:S01]  /*3c60*/  FSEL R11, RZ, -23, P1 ;  /* 0xc1b80000ff0b7808 */ /* 0x000fe20000800000 */
[----:B------:R-:W-:Y:S01]  /*3c70*/  VIADD R8, R29, 0xc0cafb0d ;  /* 0xc0cafb0d1d087836 */ /* 0x000fe20000000000 */
[----:B------:R-:W-:Y:S01]  /*3c80*/  FSETP.GT.AND P1, PT, |R27|, 8.50705917302346158658e+37, PT ;  /* 0x7e8000001b00780b */ /* 0x000fe20003f24200 */
[----:B------:R-:W-:Y:S01]  /*3c90*/  @P5 FMUL R75, R75, 0.25 ;  /* 0x3e8000004b4b5820 */ /* 0x000fe20000400000 */
[----:B------:R-:W-:Y:S01]  /*3ca0*/  FSEL R25, R3, R20, !P4 ;  /* 0x0000001403197208 */ /* 0x000fe20006000000 */
[----:B------:R-:W-:Y:S01]  /*3cb0*/  @P6 FMUL R20, R20, 0.25 ;  /* 0x3e80000014146820 */ /* 0x000fe20000400000 */
[----:B------:R-:W-:Y:S01]  /*3cc0*/  FSEL R3, RZ, -23, P4 ;  /* 0xc1b80000ff037808 */ /* 0x000fe20002000000 */
[----:B------:R-:W-:Y:S01]  /*3cd0*/  @!P3 FMUL R21, R21, 16777216 ;  /* 0x4b8000001515b820 */ /* 0x000fe20000400000 */
[----:B------:R-:W-:Y:S01]  /*3ce0*/  FSETP.GEU.AND P4, PT, |R27|, 1.175494350822287508e-38, PT ;  /* 0x008000001b00780b */ /* 0x000fe20003f8e200 */
[----:B------:R-:W-:Y:S01]  /*3cf0*/  @!P2 FMUL R20, R20, 16777216 ;  /* 0x4b8000001414a820 */ /* 0x000fe20000400000 */
[----:B------:R-:W-:Y:S01]  /*3d00*/  LOP3.LUT R13, R12, 0xff800000, RZ, 0xc0, !PT ;  /* 0xff8000000c0d7812 */ /* 0x000fe200078ec0ff */
[----:B------:R-:W2:Y:S01]  /*3d10*/  MUFU.RCP R16, R21 ;  /* 0x0000001500107308 */ /* 0x000ea20000001000 */
[----:B------:R-:W-:Y:S01]  /*3d20*/  VIADD R4, R25, 0xc0cafb0d ;  /* 0xc0cafb0d19047836 */ /* 0x000fe20000000000 */
[----:B------:R-:W-:Y:S01]  /*3d30*/  LOP3.LUT R7, R6, 0xff800000, RZ, 0xc0, !PT ;  /* 0xff80000006077812 */ /* 0x000fe200078ec0ff */
[----:B------:R-:W-:Y:S01]  /*3d40*/  @P5 FMUL R74, R74, 0.25 ;  /* 0x3e8000004a4a5820 */ /* 0x000fe20000400000 */
[----:B------:R-:W-:Y:S01]  /*3d50*/  @P1 FMUL R27, R27, 0.25 ;  /* 0x3e8000001b1b1820 */ /* 0x000fe20000400000 */
[----:B------:R-:W-:Y:S01]  /*3d60*/  I2FP.F32.S32 R14, R13 ;  /* 0x0000000d000e7245 */ /* 0x000fe20000201400 */
[----:B------:R-:W-:Y:S01]  /*3d70*/  @P6 FMUL R73, R73, 0.25 ;  /* 0x3e80000049496820 */ /* 0x000fe20000400000 */
[----:B------:R-:W-:Y:S01]  /*3d80*/  LOP3.LUT R4, R4, 0xff800000, RZ, 0xc0, !PT ;  /* 0xff80000004047812 */ /* 0x000fe200078ec0ff */
[----:B------:R-:W3:Y:S01]  /*3d90*/  MUFU.RCP R17, R20 ;  /* 0x0000001400117308 */ /* 0x000ee20000001000 */
[----:B------:R-:W-:Y:S01]  /*3da0*/  LOP3.LUT R10, R8, 0xff800000, RZ, 0xc0, !PT ;  /* 0xff800000080a7812 */ /* 0x000fe200078ec0ff */
[----:B------:R-:W-:Y:S01]  /*3db0*/  @!P4 FMUL R27, R27, 16777216 ;  /* 0x4b8000001b1bc820 */ /* 0x000fe20000400000 */
[----:B------:R-:W-:Y:S01]  /*3dc0*/  FFMA.FTZ R14, R14, 1.1920928955078125e-07, R11 ;  /* 0x340000000e0e7823 */ /* 0x000fe2000001000b */
[----:B------:R-:W-:Y:S01]  /*3dd0*/  I2FP.F32.S32 R6, R4 ;  /* 0x0000000400067245 */ /* 0x000fe20000201400 */
[----:B------:R-:W-:Y:S01]  /*3de0*/  @P6 FMUL R72, R72, 0.25 ;  /* 0x3e80000048486820 */ /* 0x000fe20000400000 */
[----:B------:R-:W-:Y:S01]  /*3df0*/  I2FP.F32.S32 R8, R7 ;  /* 0x0000000700087245 */ /* 0x000fe20000201400 */
[----:B------:R-:W-:Y:S01]  /*3e00*/  @!P3 FMUL R75, R75, 16777216 ;  /* 0x4b8000004b4bb820 */ /* 0x000fe20000400000 */
[----:B------:R-:W4:Y:S01]  /*3e10*/  MUFU.RCP R11, R27 ;  /* 0x0000001b000b7308 */ /* 0x000f220000001000 */
[----:B------:R-:W-:Y:S01]  /*3e20*/  I2FP.F32.S32 R12, R10 ;  /* 0x0000000a000c7245 */ /* 0x000fe20000201400 */
[----:B------:R-:W-:Y:S01]  /*3e30*/  @!P3 FMUL R74, R74, 16777216 ;  /* 0x4b8000004a4ab820 */ /* 0x000fe20000400000 */
[----:B------:R-:W-:Y:S01]  /*3e40*/  @!P2 FMUL R73, R73, 16777216 ;  /* 0x4b8000004949a820 */ /* 0x000fe20000400000 */
[----:B------:R-:W-:Y:S01]  /*3e50*/  FFMA.FTZ R3, R6, 1.1920928955078125e-07, R3 ;  /* 0x3400000006037823 */ /* 0x000fe20000010003 */
[----:B------:R-:W-:Y:S01]  /*3e60*/  FFMA.FTZ R8, R8, 1.1920928955078125e-07, R5 ;  /* 0x3400000008087823 */ /* 0x000fe20000010005 */
[----:B------:R-:W-:Y:S01]  /*3e70*/  @!P2 FMUL R72, R72, 16777216 ;  /* 0x4b8000004848a820 */ /* 0x000fe20000400000 */
[----:B------:R-:W-:Y:S01]  /*3e80*/  FFMA.FTZ R9, R12, 1.1920928955078125e-07, R9 ;  /* 0x340000000c097823 */ /* 0x000fe20000010009 */
[C---:B-1----:R-:W-:Y:S01]  /*3e90*/  FMUL R5, R15.reuse, R79 ;  /* 0x0000004f0f057220 */ /* 0x042fe20000400000 */
[----:B------:R-:W-:Y:S01]  /*3ea0*/  FMUL R6, R15, R78 ;  /* 0x0000004e0f067220 */ /* 0x000fe20000400000 */
[C---:B--2---:R-:W-:Y:S01]  /*3eb0*/  FMUL R12, R16.reuse, R75 ;  /* 0x0000004b100c7220 */ /* 0x044fe20000400000 */
[----:B------:R-:W-:Y:S01]  /*3ec0*/  FMUL R15, R16, R74 ;  /* 0x0000004a100f7220 */ /* 0x000fe20000400000 */
[----:B---3--:R-:W-:Y:S01]  /*3ed0*/  FMUL R16, R17, R73 ;  /* 0x0000004911107220 */ /* 0x008fe20000400000 */
[----:B------:R-:W-:Y:S01]  /*3ee0*/  @P1 FMUL R77, R77, 0.25 ;  /* 0x3e8000004d4d1820 */ /* 0x000fe20000400000 */
[----:B------:R-:W-:Y:S01]  /*3ef0*/  FMUL R17, R17, R72 ;  /* 0x0000004811117220 */ /* 0x000fe20000400000 */
[----:B------:R-:W-:Y:S01]  /*3f00*/  LOP3.LUT R35, R0, 0x1c, RZ, 0xc0, !PT ;  /* 0x0000001c00237812 */ /* 0x000fe200078ec0ff */
[----:B------:R-:W-:Y:S01]  /*3f10*/  @P1 FMUL R76, R76, 0.25 ;  /* 0x3e8000004c4c1820 */ /* 0x000fe20000400000 */
[----:B------:R-:W-:Y:S01]  /*3f20*/  @!P4 FMUL R77, R77, 16777216 ;  /* 0x4b8000004d4dc820 */ /* 0x000fe20000400000 */
[----:B------:R-:W-:Y:S01]  /*3f30*/  F2FP.BF16.F32.PACK_AB R15, R12, R15 ;  /* 0x0000000f0c0f723e */ /* 0x000fe200000010ff */
[----:B------:R-:W-:-:S02]  /*3f40*/  IMAD.IADD R10, R29, 0x1, -R10 ;  /* 0x000000011d0a7824 */ /* 0x000fc400078e0a0a */
[----:B------:R-:W-:Y:S01]  /*3f50*/  @!P4 FMUL R76, R76, 16777216 ;  /* 0x4b8000004c4cc820 */ /* 0x000fe20000400000 */
[----:B------:R-:W-:Y:S01]  /*3f60*/  IMAD.IADD R18, R35, 0x1, R18 ;  /* 0x0000000123127824 */ /* 0x000fe200078e0212 */
[----:B------:R-:W-:Y:S01]  /*3f70*/  F2FP.BF16.F32.PACK_AB R16, R16, R17 ;  /* 0x000000111010723e */ /* 0x000fe200000010ff */
[C---:B----4-:R-:W-:Y:S01]  /*3f80*/  FMUL R12, R11.reuse, R77 ;  /* 0x0000004d0b0c7220 */ /* 0x050fe20000400000 */
[----:B------:R-:W-:Y:S01]  /*3f90*/  FMUL R11, R11, R76 ;  /* 0x0000004c0b0b7220 */ /* 0x000fe20000400000 */
[----:B------:R-:W-:Y:S01]  /*3fa0*/  F2FP.BF16.F32.PACK_AB R5, R5, R6 ;  /* 0x000000060505723e */ /* 0x000fe200000010ff */
[----:B------:R-:W-:Y:S01]  /*3fb0*/  IMAD.IADD R4, R25, 0x1, -R4 ;  /* 0x0000000119047824 */ /* 0x000fe200078e0a04 */
[----:B------:R-:W-:Y:S01]  /*3fc0*/  PRMT R20, R16, 0x7632, R20 ;  /* 0x0000763210147816 */ /* 0x000fe20000000014 */
[----:B------:R1:W-:Y:S01]  /*3fd0*/  STS.U16 [R18+UR8], R16 ;  /* 0x0000001012007988 */ /* 0x0003e20008000408 */
[----:B------:R-:W-:Y:S01]  /*3fe0*/  LOP3.LUT R17, R18, 0x20, RZ, 0x3c, !PT ;  /* 0x0000002012117812 */ /* 0x000fe200078e3cff */
[----:B------:R-:W-:Y:S01]  /*3ff0*/  FADD R10, R10, -1 ;  /* 0xbf8000000a0a7421 */ /* 0x000fe20000000000 */
[----:B------:R-:W-:Y:S01]  /*4000*/  F2FP.BF16.F32.PACK_AB R11, R12, R11 ;  /* 0x0000000b0c0b723e */ /* 0x000fe200000010ff */
[----:B------:R-:W-:Y:S01]  /*4010*/  STS.U16 [R18+UR8+0x80], R20 ;  /* 0x0000801412007988 */ /* 0x000fe20008000408 */
[----:B------:R-:W-:Y:S01]  /*4020*/  PRMT R21, R15, 0x7632, R21 ;  /* 0x000076320f157816 */ /* 0x000fe20000000015 */
[----:B------:R-:W-:Y:S01]  /*4030*/  FADD R4, R4, -1 ;  /* 0xbf80000004047421 */ /* 0x000fe20000000000 */
[----:B------:R-:W-:Y:S01]  /*4040*/  LOP3.LUT R6, R18, 0x40, RZ, 0x3c, !PT ;  /* 0x0000004012067812 */ /* 0x000fe200078e3cff */
[----:B------:R2:W-:Y:S01]  /*4050*/  STS.U16 [R17+UR8+0x400], R15 ;  /* 0x0004000f11007988 */ /* 0x0005e20008000408 */
[----:B------:R-:W-:Y:S01]  /*4060*/  PRMT R22, R11, 0x7632, R22 ;  /* 0x000076320b167816 */ /* 0x000fe20000000016 */
[----:B------:R-:W-:Y:S01]  /*4070*/  IMAD.IADD R7, R24, 0x1, -R7 ;  /* 0x0000000118077824 */ /* 0x000fe200078e0a07 */
[----:B------:R-:W-:Y:S01]  /*4080*/  LOP3.LUT R12, R18, 0x60, RZ, 0x3c, !PT ;  /* 0x00000060120c7812 */ /* 0x000fe200078e3cff */
[----:B------:R-:W-:Y:S01]  /*4090*/  STS.U16 [R17+UR8+0x480], R21 ;  /* 0x0004801511007988 */ /* 0x000fe20008000408 */
[----:B-1----:R-:W-:Y:S01]  /*40a0*/  PRMT R16, R5, 0x7632, R16 ;  /* 0x0000763205107816 */ /* 0x002fe20000000010 */
[----:B------:R-:W-:Y:S01]  /*40b0*/  FADD R7, R7, -1 ;  /* 0xbf80000007077421 */ /* 0x000fe20000000000 */
[----:B------:R-:W-:Y:S01]  /*40c0*/  IMAD.IADD R13, R28, 0x1, -R13 ;  /* 0x000000011c0d7824 */ /* 0x000fe200078e0a0d */
[----:B------:R1:W-:Y:S01]  /*40d0*/  STS.U16 [R6+UR8+0x800], R11 ;  /* 0x0008000b06007988 */ /* 0x0003e20008000408 */
[----:B------:R-:W-:-:S02]  /*40e0*/  ISETP.GE.U32.AND P4, PT, R25, 0x7f800000, PT ;  /* 0x7f8000001900780c */ /* 0x000fc40003f86070 */
[----:B--2---:R-:W-:Y:S01]  /*40f0*/  MOV R15, 0x3dc6b27f ;  /* 0x3dc6b27f000f7802 */ /* 0x004fe20000000f00 */
[----:B------:R-:W-:Y:S01]  /*4100*/  STS.U16 [R6+UR8+0x880], R22 ;  /* 0x0008801606007988 */ /* 0x000fe20008000408 */
[----:B------:R-:W-:Y:S01]  /*4110*/  FADD R13, R13, -1 ;  /* 0xbf8000000d0d7421 */ /* 0x000fe20000000000 */
[----:B------:R-:W-:Y:S02]  /*4120*/  ISETP.GE.U32.AND P5, PT, R24, 0x7f800000, PT ;  /* 0x7f8000001800780c */ /* 0x000fe40003fa6070 */
[----:B------:R2:W-:Y:S01]  /*4130*/  STS.U16 [R12+UR8+0xc00], R5 ;  /* 0x000c00050c007988 */ /* 0x0005e20008000408 */
[----:B------:R-:W-:Y:S01]  /*4140*/  ISETP.GE.U32.AND P1, PT, R29, 0x7f800000, PT ;  /* 0x7f8000001d00780c */ /* 0x000fe20003f26070 */
[----:B-1----:R-:W-:Y:S01]  /*4150*/  FFMA.FTZ R11, R10, R15, -0.16845393180847167969 ;  /* 0xbe2c7f300a0b7423 */ /* 0x002fe2000001000f */
[----:B------:R-:W-:Y:S01]  /*4160*/  ISETP.GE.U32.AND P3, PT, R28, 0x7f800000, PT ;  /* 0x7f8000001c00780c */ /* 0x000fe20003f66070 */
[----:B------:R1:W-:Y:S01]  /*4170*/  STS.U16 [R12+UR8+0xc80], R16 ;  /* 0x000c80100c007988 */ /* 0x0003e20008000408 */
[----:B------:R-:W-:Y:S01]  /*4180*/  BAR.SYNC.DEFER_BLOCKING 0x0 ;  /* 0x0000000000007b1d */ /* 0x000fe20000010000 */
[----:B------:R-:W-:Y:S01]  /*4190*/  FFMA.FTZ R11, R10, R11, 0.1716887056827545166 ;  /* 0x3e2fcf2a0a0b7423 */ /* 0x000fe2000001000b */
[-C--:B--2---:R-:W-:Y:S01]  /*41a0*/  FFMA.FTZ R5, R4, R15.reuse, -0.16845393180847167969 ;  /* 0xbe2c7f3004057423 */ /* 0x084fe2000001000f */
[----:B------:R-:W-:Y:S01]  /*41b0*/  FFMA.FTZ R6, R7, R15, -0.16845393180847167969 ;  /* 0xbe2c7f3007067423 */ /* 0x000fe2000001000f */
[----:B------:R-:W-:Y:S01]  /*41c0*/  FSETP.NEU.AND P2, PT, R25, RZ, PT ;  /* 0x000000ff1900720b */ /* 0x000fe20003f4d000 */
[----:B------:R-:W-:Y:S01]  /*41d0*/  FFMA.FTZ R11, R10, R11, -0.17900948226451873779 ;  /* 0xbe374e430a0b7423 */ /* 0x000fe2000001000b */
[----:B------:R-:W-:Y:S01]  /*41e0*/  FFMA.FTZ R5, R4, R5, 0.1716887056827545166 ;  /* 0x3e2fcf2a04057423 */ /* 0x000fe20000010005 */
[----:B------:R-:W-:Y:S01]  /*41f0*/  FFMA.FTZ R6, R7, R6, 0.1716887056827545166 ;  /* 0x3e2fcf2a07067423 */ /* 0x000fe20000010006 */
[----:B-1----:R-:W-:Y:S01]  /*4200*/  FFMA.FTZ R12, R13, R15, -0.16845393180847167969 ;  /* 0xbe2c7f300d0c7423 */ /* 0x002fe2000001000f */
[----:B------:R-:W-:Y:S01]  /*4210*/  FFMA.FTZ R11, R10, R11, 0.20512372255325317383 ;  /* 0x3e520bf40a0b7423 */ /* 0x000fe2000001000b */
[----:B------:R-:W-:Y:S01]  /*4220*/  FFMA.FTZ R5, R4, R5, -0.17900948226451873779 ;  /* 0xbe374e4304057423 */ /* 0x000fe20000010005 */
[----:B------:R-:W-:Y:S01]  /*4230*/  FFMA.FTZ R6, R7, R6, -0.17900948226451873779 ;  /* 0xbe374e4307067423 */ /* 0x000fe20000010006 */
[----:B------:R-:W-:Y:S01]  /*4240*/  FFMA.FTZ R12, R13, R12, 0.1716887056827545166 ;  /* 0x3e2fcf2a0d0c7423 */ /* 0x000fe2000001000c */
[----:B------:R-:W-:Y:S01]  /*4250*/  FFMA.FTZ R11, R10, R11, -0.24046532809734344482 ;  /* 0xbe763c8b0a0b7423 */ /* 0x000fe2000001000b */
[----:B------:R-:W-:Y:S01]  /*4260*/  FFMA.FTZ R5, R4, R5, 0.20512372255325317383 ;  /* 0x3e520bf404057423 */ /* 0x000fe20000010005 */
[----:B------:R-:W-:Y:S01]  /*4270*/  FFMA.FTZ R6, R7, R6, 0.20512372255325317383 ;  /* 0x3e520bf407067423 */ /* 0x000fe20000010006 */
[----:B------:R-:W-:Y:S01]  /*4280*/  FFMA.FTZ R12, R13, R12, -0.17900948226451873779 ;  /* 0xbe374e430d0c7423 */ /* 0x000fe2000001000c */
[----:B------:R-:W-:Y:S01]  /*4290*/  FFMA.FTZ R11, R10, R11, 0.28857114911079406738 ;  /* 0x3e93bf990a0b7423 */ /* 0x000fe2000001000b */
[----:B------:R-:W-:Y:S01]  /*42a0*/  FFMA.FTZ R5, R4, R5, -0.24046532809734344482 ;  /* 0xbe763c8b04057423 */ /* 0x000fe20000010005 */
[----:B------:R-:W-:Y:S01]  /*42b0*/  FFMA.FTZ R6, R7, R6, -0.24046532809734344482 ;  /* 0xbe763c8b07067423 */ /* 0x000fe20000010006 */
[----:B------:R-:W-:Y:S01]  /*42c0*/  FFMA.FTZ R12, R13, R12, 0.20512372255325317383 ;  /* 0x3e520bf40d0c7423 */ /* 0x000fe2000001000c */
[----:B------:R-:W-:Y:S01]  /*42d0*/  FFMA.FTZ R11, R10, R11, -0.36067417263984680176 ;  /* 0xbeb8aa490a0b7423 */ /* 0x000fe2000001000b */
[----:B------:R-:W-:Y:S01]  /*42e0*/  FFMA.FTZ R5, R4, R5, 0.28857114911079406738 ;  /* 0x3e93bf9904057423 */ /* 0x000fe20000010005 */
[----:B------:R-:W-:Y:S01]  /*42f0*/  FFMA.FTZ R6, R7, R6, 0.28857114911079406738 ;  /* 0x3e93bf9907067423 */ /* 0x000fe20000010006 */
[----:B------:R-:W-:Y:S01]  /*4300*/  FFMA.FTZ R12, R13, R12, -0.24046532809734344482 ;  /* 0xbe763c8b0d0c7423 */ /* 0x000fe2000001000c */
[----:B------:R-:W-:Y:S01]  /*4310*/  FFMA.FTZ R11, R10, R11, 0.48089820146560668945 ;  /* 0x3ef6384a0a0b7423 */ /* 0x000fe2000001000b */
[----:B------:R-:W-:Y:S01]  /*4320*/  FFMA.FTZ R5, R4, R5, -0.36067417263984680176 ;  /* 0xbeb8aa4904057423 */ /* 0x000fe20000010005 */
[----:B------:R-:W-:Y:S01]  /*4330*/  FFMA.FTZ R6, R7, R6, -0.36067417263984680176 ;  /* 0xbeb8aa4907067423 */ /* 0x000fe20000010006 */
[----:B------:R-:W-:Y:S01]  /*4340*/  FFMA.FTZ R12, R13, R12, 0.28857114911079406738 ;  /* 0x3e93bf990d0c7423 */ /* 0x000fe2000001000c */
[----:B------:R-:W-:Y:S01]  /*4350*/  FFMA.FTZ R11, R10, R11, -0.72134751081466674805 ;  /* 0xbf38aa3b0a0b7423 */ /* 0x000fe2000001000b */
[----:B------:R-:W-:Y:S01]  /*4360*/  FFMA.FTZ R5, R4, R5, 0.48089820146560668945 ;  /* 0x3ef6384a04057423 */ /* 0x000fe20000010005 */
[C---:B------:R-:W-:Y:S01]  /*4370*/  FFMA.FTZ R6, R7.reuse, R6, 0.48089820146560668945 ;  /* 0x3ef6384a07067423 */ /* 0x040fe20000010006 */
[----:B------:R-:W1:Y:S01]  /*4380*/  LDC R16, c[0x0][0x278] ;  /* 0x00009e00ff107b82 */ /* 0x000e620000000800 */
[----:B------:R-:W-:Y:S01]  /*4390*/  FMUL R11, R10, R11 ;  /* 0x0000000b0a0b7220 */ /* 0x000fe20000400000 */
[----:B------:R-:W-:Y:S01]  /*43a0*/  FFMA.FTZ R5, R4, R5, -0.72134751081466674805 ;  /* 0xbf38aa3b04057423 */ /* 0x000fe20000010005 */
[----:B------:R-:W-:Y:S01]  /*43b0*/  FFMA.FTZ R6, R7, R6, -0.72134751081466674805 ;  /* 0xbf38aa3b07067423 */ /* 0x000fe20000010006 */
[----:B------:R-:W-:Y:S01]  /*43c0*/  FFMA.FTZ R12, R13, R12, -0.36067417263984680176 ;  /* 0xbeb8aa490d0c7423 */ /* 0x000fe2000001000c */
[----:B------:R-:W-:Y:S01]  /*43d0*/  FMUL R11, R10, R11 ;  /* 0x0000000b0a0b7220 */ /* 0x000fe20000400000 */
[----:B------:R-:W-:Y:S01]  /*43e0*/  FMUL R5, R4, R5 ;  /* 0x0000000504057220 */ /* 0x000fe20000400000 */
[----:B------:R-:W-:Y:S01]  /*43f0*/  FMUL R6, R7, R6 ;  /* 0x0000000607067220 */ /* 0x000fe20000400000 */
[----:B------:R-:W-:Y:S01]  /*4400*/  FFMA.FTZ R12, R13, R12, 0.48089820146560668945 ;  /* 0x3ef6384a0d0c7423 */ /* 0x000fe2000001000c */
[----:B------:R-:W-:Y:S01]  /*4410*/  FFMA.FTZ R10, R10, 1.4426950216293334961, R11 ;  /* 0x3fb8aa3b0a0a7823 */ /* 0x000fe2000001000b */
[C---:B------:R-:W-:Y:S01]  /*4420*/  FMUL R5, R4.reuse, R5 ;  /* 0x0000000504057220 */ /* 0x040fe20000400000 */
[----:B------:R-:W-:Y:S01]  /*4430*/  FMUL R6, R7, R6 ;  /* 0x0000000607067220 */ /* 0x000fe20000400000 */
[----:B------:R-:W-:Y:S01]  /*4440*/  FFMA.FTZ R12, R13, R12, -0.72134751081466674805 ;  /* 0xbf38aa3b0d0c7423 */ /* 0x000fe2000001000c */
[----:B------:R-:W-:Y:S01]  /*4450*/  FADD R21, R9, R10 ;  /* 0x0000000a09157221 */ /* 0x000fe20000000000 */
[----:B------:R-:W-:Y:S01]  /*4460*/  FFMA.FTZ R4, R4, 1.4426950216293334961, R5 ;  /* 0x3fb8aa3b04047823 */ /* 0x000fe20000010005 */
[----:B------:R-:W2:Y:S01]  /*4470*/  LDC.64 R10, c[0x0][0x228] ;  /* 0x00008a00ff0a7b82 */ /* 0x000ea20000000a00 */
[----:B------:R-:W-:Y:S01]  /*4480*/  FFMA.FTZ R7, R7, 1.4426950216293334961, R6 ;  /* 0x3fb8aa3b07077823 */ /* 0x000fe20000010006 */
[----:B------:R-:W-:-:S02]  /*4490*/  @P5 IMAD.MOV.U32 R5, RZ, RZ, 0x7f800000 ;  /* 0x7f800000ff055424 */ /* 0x000fc400078e00ff */
[----:B------:R-:W-:Y:S01]  /*44a0*/  FADD R3, R3, R4 ;  /* 0x0000000403037221 */ /* 0x000fe20000000000 */
[----:B------:R-:W-:Y:S02]  /*44b0*/  @P4 IMAD.MOV.U32 R4, RZ, RZ, 0x7f800000 ;  /* 0x7f800000ff044424 */ /* 0x000fe400078e00ff */
[----:B------:R-:W-:Y:S01]  /*44c0*/  FMUL R12, R13, R12 ;  /* 0x0000000c0d0c7220 */ /* 0x000fe20000400000 */
[----:B------:R-:W-:Y:S01]  /*44d0*/  FADD R20, R8, R7 ;  /* 0x0000000708147221 */ /* 0x000fe20000000000 */
[----:B------:R-:W-:Y:S01]  /*44e0*/  SHF.R.U32.HI R7, RZ, 0x5, R0 ;  /* 0x00000005ff077819 */ /* 0x000fe20000011600 */
[----:B------:R-:W-:Y:S01]  /*44f0*/  @P4 FFMA.FTZ R3, R25, R4, +INF ;  /* 0x7f80000019034423 */ /* 0x000fe20000010004 */
[----:B------:R-:W-:Y:S01]  /*4500*/  @P1 MOV R4, 0x7f800000 ;  /* 0x7f80000000041802 */ /* 0x000fe20000000f00 */
[----:B------:R-:W3:Y:S01]  /*4510*/  LDS R25, [R19+UR8] ;  /* 0x0000000813197984 */ /* 0x000ee20008000800 */
[----:B------:R-:W-:Y:S01]  /*4520*/  @P5 FFMA.FTZ R20, R24, R5, +INF ;  /* 0x7f80000018145423 */ /* 0x000fe20000010005 */
[----:B------:R-:W-:Y:S01]  /*4530*/  FMUL R12, R13, R12 ;  /* 0x0000000c0d0c7220 */ /* 0x000fe20000400000 */
[C---:B------:R-:W-:Y:S01]  /*4540*/  FSETP.NEU.AND P5, PT, R29.reuse, RZ, PT ;  /* 0x000000ff1d00720b */ /* 0x040fe20003fad000 */
[----:B------:R-:W4:Y:S01]  /*4550*/  LDS R27, [R19+UR8+0x100] ;  /* 0x00010008131b7984 */ /* 0x000f220008000800 */
[----:B------:R-:W-:Y:S01]  /*4560*/  @P1 FFMA.FTZ R21, R29, R4, +INF ;  /* 0x7f8000001d151423 */ /* 0x000fe20000010004 */
[----:B------:R-:W-:Y:S01]  /*4570*/  SGXT.U32 R7, R7, 0x3 ;  /* 0x000000030707781a */ /* 0x000fe20000000000 */
[----:B------:R-:W-:Y:S01]  /*4580*/  IMAD R4, R2, UR7, RZ ;  /* 0x0000000702047c24 */ /* 0x000fe2000f8e02ff */
[----:B------:R-:W5:Y:S01]  /*4590*/  LDS R29, [R19+UR8+0x200] ;  /* 0x00020008131d7984 */ /* 0x000f620008000800 */
[----:B------:R-:W-:Y:S01]  /*45a0*/  FFMA.FTZ R13, R13, 1.4426950216293334961, R12 ;  /* 0x3fb8aa3b0d0d7823 */ /* 0x000fe2000001000c */
[----:B------:R-:W-:Y:S01]  /*45b0*/  @P3 IMAD.MOV.U32 R9, RZ, RZ, 0x7f800000 ;  /* 0x7f800000ff093424 */ /* 0x000fe200078e00ff */
[----:B------:R-:W-:Y:S01]  /*45c0*/  UIMAD.WIDE UR6, UR6, 0x2, URZ ;  /* 0x00000002060678a5 */ /* 0x000fe2000f8e023f */
[----:B------:R0:W5:Y:S01]  /*45d0*/  LDS R31, [R19+UR8+0x300] ;  /* 0x00030008131f7984 */ /* 0x0001620008000800 */
[----:B-1----:R-:W-:-:S02]  /*45e0*/  IMAD R7, R7, R16, RZ ;  /* 0x0000001007077224 */ /* 0x002fc400078e02ff */
[----:B------:R-:W-:Y:S01]  /*45f0*/  FADD R22, R14, R13 ;  /* 0x0000000d0e167221 */ /* 0x000fe20000000000 */
[----:B------:R-:W-:Y:S02]  /*4600*/  IMAD.SHL.U32 R5, R4, 0x2, RZ ;  /* 0x0000000204057824 */ /* 0x000fe400078e00ff */
[----:B------:R-:W-:Y:S01]  /*4610*/  @P3 FFMA.FTZ R22, R28, R9, +INF ;  /* 0x7f8000001c163423 */ /* 0x000fe20000010009 */
[----:B------:R-:W-:Y:S01]  /*4620*/  IMAD R9, R16, 0x8, R7 ;  /* 0x0000000810097824 */ /* 0x000fe200078e0207 */
[----:B------:R-:W-:Y:S01]  /*4630*/  FSETP.NEU.AND P4, PT, R24, RZ, PT ;  /* 0x000000ff1800720b */ /* 0x000fe20003f8d000 */
[----:B------:R-:W-:Y:S01]  /*4640*/  IMAD.HI R4, R4, 0x2, RZ ;  /* 0x0000000204047827 */ /* 0x000fe200078e02ff */
[----:B--2---:R-:W-:Y:S01]  /*4650*/  IADD3 R18, P1, P3, R5, UR5, R10 ;  /* 0x0000000505127c10 */ /* 0x004fe2000fb3e00a */
[----:B------:R-:W-:Y:S02]  /*4660*/  ULDC UR6, c[0x0][0x27c] ;  /* 0x00009f0000067ab9 */ /* 0x000fe40000000800 */
[----:B------:R-:W-:Y:S01]  /*4670*/  IMAD.SHL.U32 R5, R0, 0x10, RZ ;  /* 0x0000001000057824 */ /* 0x000fe200078e00ff */
[----:B------:R-:W-:Y:S01]  /*4680*/  IADD3.X R26, R4, UR7, R11, P1, P3 ;  /* 0x00000007041a7c10 */ /* 0x000fe20008fe640b */
[C---:B------:R-:W-:Y:S01]  /*4690*/  IMAD R0, R16.reuse, 0x8, R9 ;  /* 0x0000000810007824 */ /* 0x040fe200078e0209 */
[-C--:B------:R-:W-:Y:S01]  /*46a0*/  LEA R4, P1, R7, R18.reuse, 0x1 ;  /* 0x0000001207047211 */ /* 0x080fe200078208ff */
[----:B------:R-:W-:Y:S01]  /*46b0*/  UIMAD UR6, UR9, UR6, URZ ;  /* 0x00000006090672a4 */ /* 0x000fe2000f8e023f */
[----:B------:R-:W-:Y:S01]  /*46c0*/  LOP3.LUT R5, R5, 0x70, RZ, 0xc0, !PT ;  /* 0x0000007005057812 */ /* 0x000fe200078ec0ff */
[----:B------:R-:W-:Y:S01]  /*46d0*/  IMAD R11, R16, 0x8, R0 ;  /* 0x00000008100b7824 */ /* 0x000fe200078e0200 */
[-C--:B------:R-:W-:Y:S01]  /*46e0*/  LEA R6, P3, R9, R18.reuse, 0x1 ;  /* 0x0000001209067211 */ /* 0x080fe200078608ff */
[----:B------:R-:W-:Y:S01]  /*46f0*/  USHF.L.U32 UR5, UR6, 0x2, URZ ;  /* 0x0000000206057899 */ /* 0x000fe2000800063f */
[----:B------:R-:W-:Y:S01]  /*4700*/  LEA R8, P6, R0, R18, 0x1 ;  /* 0x0000001200087211 */ /* 0x000fe200078c08ff */
[C---:B------:R-:W-:Y:S01]  /*4710*/  IMAD R13, R16.reuse, 0x8, R11 ;  /* 0x00000008100d7824 */ /* 0x040fe200078e020b */
[----:B------:R-:W-:Y:S01]  /*4720*/  IADD3 R24, R5, UR8, RZ ;  /* 0x0000000805187c10 */ /* 0x000fe2000fffe0ff */
[----:B------:R-:W-:Y:S01]  /*4730*/  UIMAD.WIDE UR6, UR6, 0x4, URZ ;  /* 0x00000004060678a5 */ /* 0x000fe2000f8e023f */
[-C--:B------:R-:W-:Y:S01]  /*4740*/  LEA.HI.X.SX32 R5, R7, R26.reuse, 0x1, P1 ;  /* 0x0000001a07057211 */ /* 0x080fe200008f0eff */
[----:B------:R-:W-:Y:S01]  /*4750*/  IMAD R15, R16, 0x8, R13 ;  /* 0x00000008100f7824 */ /* 0x000fe200078e020d */
[----:B------:R-:W-:-:S02]  /*4760*/  LEA.HI.X.SX32 R7, R9, R26, 0x1, P3 ;  /* 0x0000001a09077211 */ /* 0x000fc400018f0eff */
[----:B------:R-:W-:Y:S01]  /*4770*/  LEA.HI.X.SX32 R9, R0, R26, 0x1, P6 ;  /* 0x0000001a00097211 */ /* 0x000fe200030f0eff */
[C---:B------:R-:W-:Y:S01]  /*4780*/  IMAD R0, R16.reuse, 0x8, R15 ;  /* 0x0000000810007824 */ /* 0x040fe200078e020f */
[-C--:B------:R-:W-:Y:S01]  /*4790*/  LEA R12, P3, R13, R18.reuse, 0x1 ;  /* 0x000000120d0c7211 */ /* 0x080fe200078608ff */
[----:B---3--:R1:W-:Y:S01]  /*47a0*/  STG.E.U16 desc[UR10][R4.64], R25 ;  /* 0x0000001904007986 */ /* 0x0083e2000c10150a */
[----:B------:R-:W-:Y:S01]  /*47b0*/  LEA R14, P6, R15, R18, 0x1 ;  /* 0x000000120f0e7211 */ /* 0x000fe200078c08ff */
[----:B0-----:R-:W-:Y:S01]  /*47c0*/  IMAD R19, R16, 0x8, R0 ;  /* 0x0000000810137824 */ /* 0x001fe200078e0200 */
[----:B------:R-:W-:Y:S02]  /*47d0*/  LEA.HI R24, R23, R24, RZ, 0x1f ;  /* 0x0000001817187211 */ /* 0x000fe400078ff8ff */
[----:B------:R-:W-:Y:S02]  /*47e0*/  LEA R10, P1, R11, R18, 0x1 ;  /* 0x000000120b0a7211 */ /* 0x000fe400078208ff */
[----:B------:R-:W-:-:S02]  /*47f0*/  PRMT R23, R25, 0x7632, R23 ;  /* 0x0000763219177816 */ /* 0x000fc40000000017 */
[-C--:B------:R-:W-:Y:S02]  /*4800*/  LEA.HI.X.SX32 R13, R13, R26.reuse, 0x1, P3 ;  /* 0x0000001a0d0d7211 */ /* 0x080fe400018f0eff */
[----:B------:R-:W-:Y:S01]  /*4810*/  LEA.HI.X.SX32 R15, R15, R26, 0x1, P6 ;  /* 0x0000001a0f0f7211 */ /* 0x000fe200030f0eff */
[----:B------:R5:W-:Y:S01]  /*4820*/  STG.E.U16 desc[UR10][R6.64], R23 ;  /* 0x0000001706007986 */ /* 0x000be2000c10150a */
[----:B------:R-:W-:Y:S02]  /*4830*/  LEA R16, P3, R0, R18, 0x1 ;  /* 0x0000001200107211 */ /* 0x000fe400078608ff */
[----:B------:R-:W-:Y:S01]  /*4840*/  LEA.HI.X.SX32 R11, R11, R26, 0x1, P1 ;  /* 0x0000001a0b0b7211 */ /* 0x000fe200008f0eff */
[----:B----4-:R0:W-:Y:S01]  /*4850*/  STG.E.U16 desc[UR10][R8.64], R27 ;  /* 0x0000001b08007986 */ /* 0x0101e2000c10150a */
[----:B------:R-:W-:Y:S02]  /*4860*/  LEA R18, P6, R19, R18, 0x1 ;  /* 0x0000001213127211 */ /* 0x000fe400078c08ff */
[----:B-1----:R-:W-:-:S02]  /*4870*/  PRMT R5, R27, 0x7632, R5 ;  /* 0x000076321b057816 */ /* 0x002fc40000000005 */
[-C--:B------:R-:W-:Y:S02]  /*4880*/  LEA.HI.X.SX32 R17, R0, R26.reuse, 0x1, P3 ;  /* 0x0000001a00117211 */ /* 0x080fe400018f0eff */
[----:B------:R-:W-:Y:S01]  /*4890*/  LEA.HI.X.SX32 R19, R19, R26, 0x1, P6 ;  /* 0x0000001a13137211 */ /* 0x000fe200030f0eff */
[----:B------:R1:W-:Y:S01]  /*48a0*/  STG.E.U16 desc[UR10][R10.64], R5 ;  /* 0x000000050a007986 */ /* 0x0003e2000c10150a */
[----:B-----5:R-:W-:Y:S02]  /*48b0*/  PRMT R7, R29, 0x7632, R7 ;  /* 0x000076321d077816 */ /* 0x020fe40000000007 */
[----:B------:R-:W-:Y:S01]  /*48c0*/  FSEL R0, R3, -INF , P2 ;  /* 0xff80000003007808 */ /* 0x000fe20001000000 */
[----:B------:R2:W-:Y:S01]  /*48d0*/  STG.E.U16 desc[UR10][R12.64], R29 ;  /* 0x0000001d0c007986 */ /* 0x0005e2000c10150a */
[----:B0-----:R-:W-:Y:S02]  /*48e0*/  PRMT R9, R31, 0x7632, R9 ;  /* 0x000076321f097816 */ /* 0x001fe40000000009 */
[----:B------:R-:W-:Y:S01]  /*48f0*/  FSETP.NEU.AND P1, PT, R28, RZ, PT ;  /* 0x000000ff1c00720b */ /* 0x000fe20003f2d000 */
[----:B------:R2:W-:Y:S01]  /*4900*/  STG.E.U16 desc[UR10][R14.64], R7 ;  /* 0x000000070e007986 */ /* 0x0005e2000c10150a */
[----:B------:R-:W-:Y:S01]  /*4910*/  FSEL R3, R20, -INF , P4 ;  /* 0xff80000014037808 */ /* 0x000fe20002000000 */
[----:B------:R-:W-:Y:S01]  /*4920*/  FFMA R20, R0, 0.69314718246459960938, R83 ;  /* 0x3f31721800147823 */ /* 0x000fe20000000053 */
[----:B------:R-:W-:Y:S01]  /*4930*/  FSEL R0, R21, -INF , P5 ;  /* 0xff80000015007808 */ /* 0x000fe20002800000 */
[----:B------:R2:W-:Y:S01]  /*4940*/  STG.E.U16 desc[UR10][R16.64], R31 ;  /* 0x0000001f10007986 */ /* 0x0005e2000c10150a */
[----:B-1----:R-:W-:Y:S01]  /*4950*/  FSEL R5, R22, -INF , P1 ;  /* 0xff80000016057808 */ /* 0x002fe20000800000 */
[----:B------:R-:W-:Y:S01]  /*4960*/  FFMA R21, R3, 0.69314718246459960938, R82 ;  /* 0x3f31721803157823 */ /* 0x000fe20000000052 */
[----:B------:R-:W-:Y:S01]  /*4970*/  LEA R4, R35, UR8, 0x2 ;  /* 0x0000000823047c11 */ /* 0x000fe2000f8e10ff */
[----:B------:R2:W-:Y:S01]  /*4980*/  STG.E.U16 desc[UR10][R18.64], R9 ;  /* 0x0000000912007986 */ /* 0x0005e2000c10150a */
[----:B------:R-:W-:Y:S01]  /*4990*/  FFMA R22, R0, 0.69314718246459960938, R81 ;  /* 0x3f31721800167823 */ /* 0x000fe20000000051 */
[----:B------:R-:W-:Y:S01]  /*49a0*/  FFMA R23, R5, 0.69314718246459960938, R80 ;  /* 0x3f31721805177823 */ /* 0x000fe20000000050 */
[C---:B------:R-:W-:Y:S01]  /*49b0*/  IMAD.SHL.U32 R3, R2.reuse, 0x4, RZ ;  /* 0x0000000402037824 */ /* 0x040fe200078e00ff */
[----:B------:R-:W-:Y:S01]  /*49c0*/  BAR.SYNC.DEFER_BLOCKING 0x0 ;  /* 0x0000000000007b1d */ /* 0x000fe20000010000 */
[----:B------:R-:W-:-:S03]  /*49d0*/  IMAD.HI R0, R2, 0x4, RZ ;  /* 0x0000000402007827 */ /* 0x000fc600078e02ff */
[----:B------:R-:W-:-:S04]  /*49e0*/  IADD3 R2, P1, P2, R3, UR5, R32 ;  /* 0x0000000503027c10 */ /* 0x000fc8000fa3e020 */
[----:B------:R-:W-:Y:S01]  /*49f0*/  IADD3.X R3, R0, UR7, R33, P1, P2 ;  /* 0x0000000700037c10 */ /* 0x000fe20008fe4421 */
[----:B------:R2:W-:Y:S01]  /*4a00*/  STS.128 [R4], R20 ;  /* 0x0000001404007388 */ /* 0x0005e20000000c00 */
[----:B------:R-:W-:Y:S06]  /*4a10*/  BAR.SYNC.DEFER_BLOCKING 0x0 ;  /* 0x0000000000007b1d */ /* 0x000fec0000010000 */
[----:B------:R-:W-:Y:S05]  /*4a20*/  @P0 EXIT ;  /* 0x000000000000094d */ /* 0x000fea0003800000 */
[----:B------:R-:W0:Y:S04]  /*4a30*/  LDS R5, [R24] ;  /* 0x0000000018057984 */ /* 0x000e280000000800 */
[----:B0-----:R-:W-:Y:S01]  /*4a40*/  STG.E desc[UR10][R2.64], R5 ;  /* 0x0000000502007986 */ /* 0x001fe2000c10190a */
[----:B------:R-:W-:Y:S05]  /*4a50*/  EXIT ;  /* 0x000000000000794d */ /* 0x000fea0003800000 */
.L_x_10:
[----:B------:R-:W-:-:S00]  /*4a60*/  BRA `(.L_x_10) ;  /* 0xfffffffc00fc7947 */ /* 0x000fc0000383ffff */
[----:B------:R-:W-:-:S00]  /*4a70*/  NOP ;  /* 0x0000000000007918 */ /* 0x000fc00000000000 */
        /* <DEDUP_REMOVED lines=8> */
.L_x_11:


//--------------------- .nv.global.init           --------------------------
	.section	.nv.global.init,"aw",@progbits
.nv.global.init:
	.type		_$_str,@object
	.size		_$_str,(.L_0 - _$_str)
_$_str:
        /*0000*/ 	.byte	0x5f, 0x5f, 0x43, 0x55, 0x44, 0x41, 0x5f, 0x46, 0x54, 0x5a, 0x00
.L_0:


//--------------------- .nv.shared.attn_fwd       --------------------------
	.section	.nv.shared.attn_fwd,"aw",@nobits
	.sectionflags	@""
	.align	16
	.zero		1024


//--------------------- .nv.shared.reserved.0     --------------------------
	.section	.nv.shared.reserved.0,"aw",@nobits
	.weak		__nv_reservedSMEM_offset_0_alias
	.size		__nv_reservedSMEM_offset_0_alias, 0, 0
	.other		__nv_reservedSMEM_offset_0_alias,@"STO_CUDA_RESERVED_SHARED STV_DEFAULT"
__nv_reservedSMEM_offset_0_alias:
	.zero		0


//--------------------- .nv.constant0.attn_fwd    --------------------------
	.section	.nv.constant0.attn_fwd,"a",@progbits
	.sectionflags	@""
	.align	4
.nv.constant0.attn_fwd:
	.zero		664


//--------------------- SYMBOLS --------------------------

	.type		.nv.reservedSmem.offset0,@object
	.size		.nv.reservedSmem.offset0,0x4
